	.target	sm_90a

	.elftype	@"ET_EXEC"


//--------------------- .note.nv.tkinfo           --------------------------
	.section	.note.nv.tkinfo,"",@"SHT_NOTE"
	.sectionflags	@"SHF_NOTE_NV_TKINFO"
	.tkinfo
        /*0018*/ 	.word	0x00000002
        /*0030*/ 	.string	""
        /*0030*/ 	.string	"ptxas"
        /*0030*/ 	.string	"Cuda compilation tools, release 13.0, V13.0.88"
        /*0030*/ 	.string	"Build cuda_13.0.r13.0/compiler.36424714_0"
        /*0030*/ 	.string	"-arch sm_90a -m 64 "



//--------------------- .note.nv.cuinfo           --------------------------
	.section	.note.nv.cuinfo,"",@"SHT_NOTE"
	.sectionflags	@"SHF_NOTE_NV_CUINFO"
        /*0018*/ 	.short	0x0002
        /*001a*/ 	.short	0x005a
        /*001c*/ 	.short	0x0082
	.zero		2


//--------------------- .nv.info                  --------------------------
	.section	.nv.info,"",@"SHT_CUDA_INFO"
	.align	4


	//----- nvinfo : EIATTR_REGCOUNT
	.align		4
        /*0000*/ 	.byte	0x04, 0x2f
        /*0002*/ 	.short	(.L_15 - .L_14)
	.align		4
.L_14:
        /*0004*/ 	.word	index@(_ZN7cutlass13device_kernelINS_4gemm6kernel13GemmUniversalIN4cute5tupleIJiiiiEEENS1_10collective13CollectiveMmaINS1_34MainloopSm90TmaGmmaWarpSpecializedILi2ENS5_IJNS4_1CILi1EEENSA_ILi2EEESB_EEENS1_32KernelTmaWarpSpecializedPingpongEEENS5_IJNSA_ILi64EEENSA_ILi128EEESH_EEENS_10tfloat32_tENS5_IJlSB_lEEESJ_SK_NS4_8TiledMMAINS4_8MMA_AtomIJNS4_4SM904GMMA30MMA_64x128x8_F32TF32TF32_SS_TNILNSO_7ScaleInE1ELSQ_1EEEEEENS4_6LayoutINS5_IJSB_SB_SB_EEENS5_IJNSA_ILi0EEESV_SV_EEEEENS5_IJNS4_10UnderscoreESY_SY_EEEEENS4_23SM90_TMA_LOAD_MULTICASTENS4_14ComposedLayoutINS4_7SwizzleILi3ELi4ELi3EEENS4_18smem_ptr_flag_bitsILi32EEENST_INS5_IJNSA_ILi8EEENSA_ILi32EEEEEENS5_IJS18_SB_EEEEEEEvNS4_8identityENS4_13SM90_TMA_LOADES1C_vS1D_EENS_8epilogue10collective6detail29Sm90TmaWarpSpecializedAdapterINS1H_15DefaultEpilogueISJ_SK_SK_NS1G_6thread17LinearCombinationISJ_Li1EffLNS1L_9ScaleType4KindE0ELNS_15FloatRoundStyleE2ESJ_EENS1_15EpilogueDefaultEEEEEvvEEEEvNT_6ParamsE)
        /*0008*/ 	.word	0x000000a8


	//----- nvinfo : EIATTR_FRAME_SIZE
	.align		4
.L_15:
        /*000c*/ 	.byte	0x04, 0x11
        /*000e*/ 	.short	(.L_17 - .L_16)
	.align		4
.L_16:
        /*0010*/ 	.word	index@(_ZN7cutlass13device_kernelINS_4gemm6kernel13GemmUniversalIN4cute5tupleIJiiiiEEENS1_10collective13CollectiveMmaINS1_34MainloopSm90TmaGmmaWarpSpecializedILi2ENS5_IJNS4_1CILi1EEENSA_ILi2EEESB_EEENS1_32KernelTmaWarpSpecializedPingpongEEENS5_IJNSA_ILi64EEENSA_ILi128EEESH_EEENS_10tfloat32_tENS5_IJlSB_lEEESJ_SK_NS4_8TiledMMAINS4_8MMA_AtomIJNS4_4SM904GMMA30MMA_64x128x8_F32TF32TF32_SS_TNILNSO_7ScaleInE1ELSQ_1EEEEEENS4_6LayoutINS5_IJSB_SB_SB_EEENS5_IJNSA_ILi0EEESV_SV_EEEEENS5_IJNS4_10UnderscoreESY_SY_EEEEENS4_23SM90_TMA_LOAD_MULTICASTENS4_14ComposedLayoutINS4_7SwizzleILi3ELi4ELi3EEENS4_18smem_ptr_flag_bitsILi32EEENST_INS5_IJNSA_ILi8EEENSA_ILi32EEEEEENS5_IJS18_SB_EEEEEEEvNS4_8identityENS4_13SM90_TMA_LOADES1C_vS1D_EENS_8epilogue10collective6detail29Sm90TmaWarpSpecializedAdapterINS1H_15DefaultEpilogueISJ_SK_SK_NS1G_6thread17LinearCombinationISJ_Li1EffLNS1L_9ScaleType4KindE0ELNS_15FloatRoundStyleE2ESJ_EENS1_15EpilogueDefaultEEEEEvvEEEEvNT_6ParamsE)
        /*0014*/ 	.word	0x00000000


	//----- nvinfo : EIATTR_MIN_STACK_SIZE
	.align		4
.L_17:
        /*0018*/ 	.byte	0x04, 0x12
        /*001a*/ 	.short	(.L_19 - .L_18)
	.align		4
.L_18:
        /*001c*/ 	.word	index@(_ZN7cutlass13device_kernelINS_4gemm6kernel13GemmUniversalIN4cute5tupleIJiiiiEEENS1_10collective13CollectiveMmaINS1_34MainloopSm90TmaGmmaWarpSpecializedILi2ENS5_IJNS4_1CILi1EEENSA_ILi2EEESB_EEENS1_32KernelTmaWarpSpecializedPingpongEEENS5_IJNSA_ILi64EEENSA_ILi128EEESH_EEENS_10tfloat32_tENS5_IJlSB_lEEESJ_SK_NS4_8TiledMMAINS4_8MMA_AtomIJNS4_4SM904GMMA30MMA_64x128x8_F32TF32TF32_SS_TNILNSO_7ScaleInE1ELSQ_1EEEEEENS4_6LayoutINS5_IJSB_SB_SB_EEENS5_IJNSA_ILi0EEESV_SV_EEEEENS5_IJNS4_10UnderscoreESY_SY_EEEEENS4_23SM90_TMA_LOAD_MULTICASTENS4_14ComposedLayoutINS4_7SwizzleILi3ELi4ELi3EEENS4_18smem_ptr_flag_bitsILi32EEENST_INS5_IJNSA_ILi8EEENSA_ILi32EEEEEENS5_IJS18_SB_EEEEEEEvNS4_8identityENS4_13SM90_TMA_LOADES1C_vS1D_EENS_8epilogue10collective6detail29Sm90TmaWarpSpecializedAdapterINS1H_15DefaultEpilogueISJ_SK_SK_NS1G_6thread17LinearCombinationISJ_Li1EffLNS1L_9ScaleType4KindE0ELNS_15FloatRoundStyleE2ESJ_EENS1_15EpilogueDefaultEEEEEvvEEEEvNT_6ParamsE)
        /*0020*/ 	.word	0x00000000
.L_19:


//--------------------- .nv.compat                --------------------------
	.section	.nv.compat,"",@"SHT_CUDA_COMPAT_INFO"
	.align	4
        /*0000*/ 	.byte	0x02, 0x09, 0x01, 0x00, 0x02, 0x02, 0x04, 0x00, 0x02, 0x05, 0x05, 0x00, 0x03, 0x07, 0x01, 0x01
        /*0010*/ 	.byte	0x02, 0x03, 0x01, 0x00, 0x02, 0x06, 0x01, 0x00, 0x04, 0x0b, 0x08, 0x00, 0x00, 0x00, 0x00, 0x00
        /*0020*/ 	.byte	0x00, 0x00, 0x00, 0x00


//--------------------- .nv.info._ZN7cutlass13device_kernelINS_4gemm6kernel13GemmUniversalIN4cute5tupleIJiiiiEEENS1_10collective13CollectiveMmaINS1_34MainloopSm90TmaGmmaWarpSpecializedILi2ENS5_IJNS4_1CILi1EEENSA_ILi2EEESB_EEENS1_32KernelTmaWarpSpecializedPingpongEEENS5_IJNSA_ILi64EEENSA_ILi128EEESH_EEENS_10tfloat32_tENS5_IJlSB_lEEESJ_SK_NS4_8TiledMMAINS4_8MMA_AtomIJNS4_4SM904GMMA30MMA_64x128x8_F32TF32TF32_SS_TNILNSO_7ScaleInE1ELSQ_1EEEEEENS4_6LayoutINS5_IJSB_SB_SB_EEENS5_IJNSA_ILi0EEESV_SV_EEEEENS5_IJNS4_10UnderscoreESY_SY_EEEEENS4_23SM90_TMA_LOAD_MULTICASTENS4_14ComposedLayoutINS4_7SwizzleILi3ELi4ELi3EEENS4_18smem_ptr_flag_bitsILi32EEENST_INS5_IJNSA_ILi8EEENSA_ILi32EEEEEENS5_IJS18_SB_EEEEEEEvNS4_8identityENS4_13SM90_TMA_LOADES1C_vS1D_EENS_8epilogue10collective6detail29Sm90TmaWarpSpecializedAdapterINS1H_15DefaultEpilogueISJ_SK_SK_NS1G_6thread17LinearCombinationISJ_Li1EffLNS1L_9ScaleType4KindE0ELNS_15FloatRoundStyleE2ESJ_EENS1_15EpilogueDefaultEEEEEvvEEEEvNT_6ParamsE --------------------------
	.section	.nv.info._ZN7cutlass13device_kernelINS_4gemm6kernel13GemmUniversalIN4cute5tupleIJiiiiEEENS1_10collective13CollectiveMmaINS1_34MainloopSm90TmaGmmaWarpSpecializedILi2ENS5_IJNS4_1CILi1EEENSA_ILi2EEESB_EEENS1_32KernelTmaWarpSpecializedPingpongEEENS5_IJNSA_ILi64EEENSA_ILi128EEESH_EEENS_10tfloat32_tENS5_IJlSB_lEEESJ_SK_NS4_8TiledMMAINS4_8MMA_AtomIJNS4_4SM904GMMA30MMA_64x128x8_F32TF32TF32_SS_TNILNSO_7ScaleInE1ELSQ_1EEEEEENS4_6LayoutINS5_IJSB_SB_SB_EEENS5_IJNSA_ILi0EEESV_SV_EEEEENS5_IJNS4_10UnderscoreESY_SY_EEEEENS4_23SM90_TMA_LOAD_MULTICASTENS4_14ComposedLayoutINS4_7SwizzleILi3ELi4ELi3EEENS4_18smem_ptr_flag_bitsILi32EEENST_INS5_IJNSA_ILi8EEENSA_ILi32EEEEEENS5_IJS18_SB_EEEEEEEvNS4_8identityENS4_13SM90_TMA_LOADES1C_vS1D_EENS_8epilogue10collective6detail29Sm90TmaWarpSpecializedAdapterINS1H_15DefaultEpilogueISJ_SK_SK_NS1G_6thread17LinearCombinationISJ_Li1EffLNS1L_9ScaleType4KindE0ELNS_15FloatRoundStyleE2ESJ_EENS1_15EpilogueDefaultEEEEEvvEEEEvNT_6ParamsE,"",@"SHT_CUDA_INFO"
	.sectionflags	@""
	.align	4


	//----- nvinfo : EIATTR_CUDA_API_VERSION
	.align		4
        /*0000*/ 	.byte	0x04, 0x37
        /*0002*/ 	.short	(.L_21 - .L_20)
.L_20:
        /*0004*/ 	.word	0x00000082


	//----- nvinfo : EIATTR_KPARAM_INFO
	.align		4
.L_21:
        /*0008*/ 	.byte	0x04, 0x17
        /*000a*/ 	.short	(.L_23 - .L_22)
.L_22:
        /*000c*/ 	.word	0x00000000
        /*0010*/ 	.short	0x0000
        /*0012*/ 	.short	0x0070
        /*0014*/ 	.byte	0x00, 0xf0, 0x01, 0x10


	//----- nvinfo : EIATTR_SPARSE_MMA_MASK
	.align		4
.L_23:
        /*0018*/ 	.byte	0x03, 0x50
        /*001a*/ 	.short	0x0000


	//----- nvinfo : EIATTR_MAXREG_COUNT
	.align		4
        /*001c*/ 	.byte	0x03, 0x1b
        /*001e*/ 	.short	0x00a8


	//----- nvinfo : EIATTR_NUM_BARRIERS
	.align		4
        /*0020*/ 	.byte	0x02, 0x4c
        /*0022*/ 	.byte	0x01
	.zero		1


	//----- nvinfo : EIATTR_EXTERNS
	.align		4
        /*0024*/ 	.byte	0x04, 0x0f
        /*0026*/ 	.short	(.L_25 - .L_24)


	//   ....[0]....
	.align		4
.L_24:
        /*0028*/ 	.word	index@(__assertfail)


	//----- nvinfo : EIATTR_MERCURY_ISA_VERSION
	.align		4
.L_25:
        /*002c*/ 	.byte	0x03, 0x5f
        /*002e*/ 	.short	0x0101


	//----- nvinfo : EIATTR_INT_WARP_WIDE_INSTR_OFFSETS
	.align		4
        /*0030*/ 	.byte	0x04, 0x31
        /*0032*/ 	.short	(.L_27 - .L_26)


	//   ....[0]....
.L_26:
        /*0034*/ 	.word	0x00000550


	//   ....[1]....
        /*0038*/ 	.word	0x00000590


	//   ....[2]....
        /*003c*/ 	.word	0x00000620


	//   ....[3]....
        /*0040*/ 	.word	0x00000650


	//   ....[4]....
        /*0044*/ 	.word	0x00000690


	//   ....[5]....
        /*0048*/ 	.word	0x000006a0


	//   ....[6]....
        /*004c*/ 	.word	0x00000760


	//   ....[7]....
        /*0050*/ 	.word	0x000007c0


	//   ....[8]....
        /*0054*/ 	.word	0x00002c00


	//----- nvinfo : EIATTR_COOP_GROUP_MASK_REGIDS
	.align		4
.L_27:
        /*0058*/ 	.byte	0x04, 0x29
        /*005a*/ 	.short	(.L_29 - .L_28)


	//   ....[0]....
.L_28:
        /*005c*/ 	.word	0xffffffff


	//   ....[1]....
        /*0060*/ 	.word	0xffffffff


	//   ....[2]....
        /*0064*/ 	.word	0xffffffff


	//   ....[3]....
        /*0068*/ 	.word	0xffffffff


	//   ....[4]....
        /*006c*/ 	.word	0xffffffff


	//   ....[5]....
        /*0070*/ 	.word	0xffffffff


	//   ....[6]....
        /*0074*/ 	.word	0xffffffff


	//----- nvinfo : EIATTR_COOP_GROUP_INSTR_OFFSETS
	.align		4
.L_29:
        /*0078*/ 	.byte	0x04, 0x28
        /*007a*/ 	.short	(.L_31 - .L_30)


	//   ....[0]....
.L_30:
        /*007c*/ 	.word	0x00000060


	//   ....[1]....
        /*0080*/ 	.word	0x00000080


	//   ....[2]....
        /*0084*/ 	.word	0x00000180


	//   ....[3]....
        /*0088*/ 	.word	0x00000370


	//   ....[4]....
        /*008c*/ 	.word	0x000003b0


	//   ....[5]....
        /*0090*/ 	.word	0x000004a0


	//   ....[6]....
        /*0094*/ 	.word	0x000008d0


	//----- nvinfo : EIATTR_REG_RECONFIG
	.align		4
.L_31:
        /*0098*/ 	.byte	0x01, 0x54
	.zero		2


	//----- nvinfo : EIATTR_SYSCALL_OFFSETS
	.align		4
        /*009c*/ 	.byte	0x04, 0x46
        /*009e*/ 	.short	(.L_33 - .L_32)


	//   ....[0]....
.L_32:
        /*00a0*/ 	.word	0x00001910


	//----- nvinfo : EIATTR_MBARRIER_INSTR_OFFSETS
	.align		4
.L_33:
        /*00a4*/ 	.byte	0x04, 0x39
        /*00a6*/ 	.short	(.L_35 - .L_34)


	//   ....[0]....
.L_34:
        /*00a8*/ 	.word	0x00000320
        /*00ac*/ 	.word	0x000000ff
        /*00b0*/ 	.word	0x00000000
        /*00b4*/ 	.short	0x0100
        /*00b6*/ 	.byte	0x07
	.zero		1


	//   ....[1]....
        /*00b8*/ 	.word	0x00000330
        /*00bc*/ 	.word	0x000000ff
        /*00c0*/ 	.word	0x00000010
        /*00c4*/ 	.short	0x0100
        /*00c6*/ 	.byte	0x07
	.zero		1


	//   ....[2]....
        /*00c8*/ 	.word	0x00000340
        /*00cc*/ 	.word	0x000000ff
        /*00d0*/ 	.word	0x00000008
        /*00d4*/ 	.short	0x0100
        /*00d6*/ 	.byte	0x07
	.zero		1


	//   ....[3]....
        /*00d8*/ 	.word	0x00000350
        /*00dc*/ 	.word	0x000000ff
        /*00e0*/ 	.word	0x00000018
        /*00e4*/ 	.short	0x0100
        /*00e6*/ 	.byte	0x07
	.zero		1


	//   ....[4]....
        /*00e8*/ 	.word	0x000007a0
        /*00ec*/ 	.word	0x000000ff
        /*00f0*/ 	.word	0x00000050
        /*00f4*/ 	.short	0x0100
        /*00f6*/ 	.byte	0x0d
	.zero		1


	//   ....[5]....
        /*00f8*/ 	.word	0x000007e0
        /*00fc*/ 	.word	0x000000ff
        /*0100*/ 	.word	0x00000058
        /*0104*/ 	.short	0x0100
        /*0106*/ 	.byte	0x0d
	.zero		1


	//   ....[6]....
        /*0108*/ 	.word	0x00000810
        /*010c*/ 	.word	0x000000ff
        /*0110*/ 	.word	0x00000030
        /*0114*/ 	.short	0x0100
        /*0116*/ 	.byte	0x10
	.zero		1


	//   ....[7]....
        /*0118*/ 	.word	0x00000860
        /*011c*/ 	.word	0x000000ff
        /*0120*/ 	.word	0x00000038
        /*0124*/ 	.short	0x0100
        /*0126*/ 	.byte	0x10
	.zero		1


	//   ....[8]....
        /*0128*/ 	.word	0x00000870
        /*012c*/ 	.word	0x000000ff
        /*0130*/ 	.word	0x00000040
        /*0134*/ 	.short	0x0100
        /*0136*/ 	.byte	0x10
	.zero		1


	//   ....[9]....
        /*0138*/ 	.word	0x00000880
        /*013c*/ 	.word	0x000000ff
        /*0140*/ 	.word	0x00000048
        /*0144*/ 	.short	0x0100
        /*0146*/ 	.byte	0x10
	.zero		1


	//   ....[10]....
        /*0148*/ 	.word	0x000017d0
        /*014c*/ 	.word	0x00000060
        /*0150*/ 	.word	0xfffffff8
        /*0154*/ 	.short	0x010a
        /*0156*/ 	.byte	0x3f
	.zero		1


	//   ....[11]....
        /*0158*/ 	.word	0x000019a0
        /*015c*/ 	.word	0x00000003
        /*0160*/ 	.word	0x00000000
        /*0164*/ 	.short	0x010a
        /*0166*/ 	.byte	0x3f
	.zero		1


	//   ....[12]....
        /*0168*/ 	.word	0x00001a00
        /*016c*/ 	.word	0x00000003
        /*0170*/ 	.word	0x00000000
        /*0174*/ 	.short	0x010a
        /*0176*/ 	.byte	0x3f
	.zero		1


	//   ....[13]....
        /*0178*/ 	.word	0x000022a0
        /*017c*/ 	.word	0x000000ff
        /*0180*/ 	.word	0x00000000
        /*0184*/ 	.short	0x010a
        /*0186*/ 	.byte	0x04
	.zero		1


	//   ....[14]....
        /*0188*/ 	.word	0x000022e0
        /*018c*/ 	.word	0x000000ff
        /*0190*/ 	.word	0x00000000
        /*0194*/ 	.short	0x010a
        /*0196*/ 	.byte	0x04
	.zero		1


	//   ....[15]....
        /*0198*/ 	.word	0x00002a90
        /*019c*/ 	.word	0x00000005
        /*01a0*/ 	.word	0x00000000
        /*01a4*/ 	.short	0x0101
        /*01a6*/ 	.byte	0x3f
	.zero		1


	//   ....[16]....
        /*01a8*/ 	.word	0x00002b90
        /*01ac*/ 	.word	0x00000065
        /*01b0*/ 	.word	0x00000000
        /*01b4*/ 	.short	0x0101
        /*01b6*/ 	.byte	0x32
	.zero		1


	//   ....[17]....
        /*01b8*/ 	.word	0x00002c80
        /*01bc*/ 	.word	0x00000003
        /*01c0*/ 	.word	0x00000000
        /*01c4*/ 	.short	0x0101
        /*01c6*/ 	.byte	0x3f
	.zero		1


	//   ....[18]....
        /*01c8*/ 	.word	0x00002ce0
        /*01cc*/ 	.word	0x00000060
        /*01d0*/ 	.word	0x00000008
        /*01d4*/ 	.short	0x010a
        /*01d6*/ 	.byte	0x3f
	.zero		1


	//   ....[19]....
        /*01d8*/ 	.word	0x00006dc0
        /*01dc*/ 	.word	0x00000061
        /*01e0*/ 	.word	0x00000000
        /*01e4*/ 	.short	0x0101
        /*01e6*/ 	.byte	0x32
	.zero		1


	//   ....[20]....
        /*01e8*/ 	.word	0x00007810
        /*01ec*/ 	.word	0x0000000c
        /*01f0*/ 	.word	0x00000010
        /*01f4*/ 	.short	0x010a
        /*01f6*/ 	.byte	0x3f
	.zero		1


	//   ....[21]....
        /*01f8*/ 	.word	0x00007e70
        /*01fc*/ 	.word	0x00000004
        /*0200*/ 	.word	0x00000058
        /*0204*/ 	.short	0x0101
        /*0206*/ 	.byte	0x3f
	.zero		1


	//   ....[22]....
        /*0208*/ 	.word	0x00008580
        /*020c*/ 	.word	0x00000007
        /*0210*/ 	.word	0x00000000
        /*0214*/ 	.short	0x010a
        /*0216*/ 	.byte	0x3f
	.zero		1


	//   ....[23]....
        /*0218*/ 	.word	0x00008600
        /*021c*/ 	.word	0x00000003
        /*0220*/ 	.word	0x00000000
        /*0224*/ 	.short	0x010a
        /*0226*/ 	.byte	0x3f
	.zero		1


	//   ....[24]....
        /*0228*/ 	.word	0x00008660
        /*022c*/ 	.word	0x00000060
        /*0230*/ 	.word	0xfffffff8
        /*0234*/ 	.short	0x010a
        /*0236*/ 	.byte	0x3f
	.zero		1


	//   ....[25]....
        /*0238*/ 	.word	0x000086b0
        /*023c*/ 	.word	0x00000003
        /*0240*/ 	.word	0x00000000
        /*0244*/ 	.short	0x010a
        /*0246*/ 	.byte	0x3f
	.zero		1


	//   ....[26]....
        /*0248*/ 	.word	0x00008710
        /*024c*/ 	.word	0x00000005
        /*0250*/ 	.word	0x00000000
        /*0254*/ 	.short	0x010a
        /*0256*/ 	.byte	0x3f
	.zero		1


	//   ....[27]....
        /*0258*/ 	.word	0x00008760
        /*025c*/ 	.word	0x00000060
        /*0260*/ 	.word	0x00000008
        /*0264*/ 	.short	0x010a
        /*0266*/ 	.byte	0x3f
	.zero		1


	//   ....[28]....
        /*0268*/ 	.word	0x00008830
        /*026c*/ 	.word	0x0000000c
        /*0270*/ 	.word	0x00000010
        /*0274*/ 	.short	0x010a
        /*0276*/ 	.byte	0x3f
	.zero		1


	//   ....[29]....
        /*0278*/ 	.word	0x00008900
        /*027c*/ 	.word	0x00000007
        /*0280*/ 	.word	0x00000000
        /*0284*/ 	.short	0x010a
        /*0286*/ 	.byte	0x3f
	.zero		1


	//----- nvinfo : EIATTR_NUM_MBARRIERS
	.align		4
.L_35:
        /*0288*/ 	.byte	0x03, 0x38
        /*028a*/ 	.short	0x000a


	//----- nvinfo : EIATTR_EXIT_INSTR_OFFSETS
	.align		4
        /*028c*/ 	.byte	0x04, 0x1c
        /*028e*/ 	.short	(.L_37 - .L_36)


	//   ....[0]....
.L_36:
        /*0290*/ 	.word	0x000013e0


	//   ....[1]....
        /*0294*/ 	.word	0x00001440


	//   ....[2]....
        /*0298*/ 	.word	0x00007500


	//   ....[3]....
        /*029c*/ 	.word	0x00007530


	//   ....[4]....
        /*02a0*/ 	.word	0x00008650


	//----- nvinfo : EIATTR_MAX_THREADS
	.align		4
.L_37:
        /*02a4*/ 	.byte	0x04, 0x05
        /*02a6*/ 	.short	(.L_39 - .L_38)
.L_38:
        /*02a8*/ 	.word	0x00000180
        /*02ac*/ 	.word	0x00000001
        /*02b0*/ 	.word	0x00000001


	//----- nvinfo : EIATTR_CRS_STACK_SIZE
	.align		4
.L_39:
        /*02b4*/ 	.byte	0x04, 0x1e
        /*02b6*/ 	.short	(.L_41 - .L_40)
.L_40:
        /*02b8*/ 	.word	0x00000000


	//----- nvinfo : EIATTR_CBANK_PARAM_SIZE
	.align		4
.L_41:
        /*02bc*/ 	.byte	0x03, 0x19
        /*02be*/ 	.short	0x0470


	//----- nvinfo : EIATTR_PARAM_CBANK
	.align		4
        /*02c0*/ 	.byte	0x04, 0x0a
        /*02c2*/ 	.short	(.L_43 - .L_42)
	.align		4
.L_42:
        /*02c4*/ 	.word	index@(.nv.constant0._ZN7cutlass13device_kernelINS_4gemm6kernel13GemmUniversalIN4cute5tupleIJiiiiEEENS1_10collective13CollectiveMmaINS1_34MainloopSm90TmaGmmaWarpSpecializedILi2ENS5_IJNS4_1CILi1EEENSA_ILi2EEESB_EEENS1_32KernelTmaWarpSpecializedPingpongEEENS5_IJNSA_ILi64EEENSA_ILi128EEESH_EEENS_10tfloat32_tENS5_IJlSB_lEEESJ_SK_NS4_8TiledMMAINS4_8MMA_AtomIJNS4_4SM904GMMA30MMA_64x128x8_F32TF32TF32_SS_TNILNSO_7ScaleInE1ELSQ_1EEEEEENS4_6LayoutINS5_IJSB_SB_SB_EEENS5_IJNSA_ILi0EEESV_SV_EEEEENS5_IJNS4_10UnderscoreESY_SY_EEEEENS4_23SM90_TMA_LOAD_MULTICASTENS4_14ComposedLayoutINS4_7SwizzleILi3ELi4ELi3EEENS4_18smem_ptr_flag_bitsILi32EEENST_INS5_IJNSA_ILi8EEENSA_ILi32EEEEEENS5_IJS18_SB_EEEEEEEvNS4_8identityENS4_13SM90_TMA_LOADES1C_vS1D_EENS_8epilogue10collective6detail29Sm90TmaWarpSpecializedAdapterINS1H_15DefaultEpilogueISJ_SK_SK_NS1G_6thread17LinearCombinationISJ_Li1EffLNS1L_9ScaleType4KindE0ELNS_15FloatRoundStyleE2ESJ_EENS1_15EpilogueDefaultEEEEEvvEEEEvNT_6ParamsE)
        /*02c8*/ 	.short	0x0210
        /*02ca*/ 	.short	0x0470


	//----- nvinfo : EIATTR_SW_WAR
	.align		4
.L_43:
        /*02cc*/ 	.byte	0x04, 0x36
        /*02ce*/ 	.short	(.L_45 - .L_44)
.L_44:
        /*02d0*/ 	.word	0x00000008
.L_45:


//--------------------- .nv.callgraph             --------------------------
	.section	.nv.callgraph,"",@"SHT_CUDA_CALLGRAPH"
	.align	4
	.sectionentsize	8
	.align		4
        /*0000*/ 	.word	0x00000000
	.align		4
        /*0004*/ 	.word	0xffffffff
	.align		4
        /*0008*/ 	.word	index@(_ZN7cutlass13device_kernelINS_4gemm6kernel13GemmUniversalIN4cute5tupleIJiiiiEEENS1_10collective13CollectiveMmaINS1_34MainloopSm90TmaGmmaWarpSpecializedILi2ENS5_IJNS4_1CILi1EEENSA_ILi2EEESB_EEENS1_32KernelTmaWarpSpecializedPingpongEEENS5_IJNSA_ILi64EEENSA_ILi128EEESH_EEENS_10tfloat32_tENS5_IJlSB_lEEESJ_SK_NS4_8TiledMMAINS4_8MMA_AtomIJNS4_4SM904GMMA30MMA_64x128x8_F32TF32TF32_SS_TNILNSO_7ScaleInE1ELSQ_1EEEEEENS4_6LayoutINS5_IJSB_SB_SB_EEENS5_IJNSA_ILi0EEESV_SV_EEEEENS5_IJNS4_10UnderscoreESY_SY_EEEEENS4_23SM90_TMA_LOAD_MULTICASTENS4_14ComposedLayoutINS4_7SwizzleILi3ELi4ELi3EEENS4_18smem_ptr_flag_bitsILi32EEENST_INS5_IJNSA_ILi8EEENSA_ILi32EEEEEENS5_IJS18_SB_EEEEEEEvNS4_8identityENS4_13SM90_TMA_LOADES1C_vS1D_EENS_8epilogue10collective6detail29Sm90TmaWarpSpecializedAdapterINS1H_15DefaultEpilogueISJ_SK_SK_NS1G_6thread17LinearCombinationISJ_Li1EffLNS1L_9ScaleType4KindE0ELNS_15FloatRoundStyleE2ESJ_EENS1_15EpilogueDefaultEEEEEvvEEEEvNT_6ParamsE)
	.align		4
        /*000c*/ 	.word	index@(__assertfail)
	.align		4
        /*0010*/ 	.word	0x00000000
	.align		4
        /*0014*/ 	.word	0xfffffffe
	.align		4
        /*0018*/ 	.word	0x00000000
	.align		4
        /*001c*/ 	.word	0xfffffffd
	.align		4
        /*0020*/ 	.word	0x00000000
	.align		4
        /*0024*/ 	.word	0xfffffffc


//--------------------- .nv.constant4             --------------------------
	.section	.nv.constant4,"a",@progbits
	.align	8
	.align		8
.nv.constant4:
        /*0000*/ 	.dword	__assertfail
	.align		8
        /*0008*/ 	.dword	__unnamed_1
	.align		8
        /*0010*/ 	.dword	_ZN40_INTERNAL_b4360f7c_4_k_cu_668dd850_297504cuda3std3__45__cpo5beginE
	.align		8
        /*0018*/ 	.dword	_ZN40_INTERNAL_b4360f7c_4_k_cu_668dd850_297504cuda3std3__45__cpo3endE
	.align		8
        /*0020*/ 	.dword	_ZN40_INTERNAL_b4360f7c_4_k_cu_668dd850_297504cuda3std3__45__cpo6cbeginE
	.align		8
        /*0028*/ 	.dword	_ZN40_INTERNAL_b4360f7c_4_k_cu_668dd850_297504cuda3std3__45__cpo4cendE
	.align		8
        /*0030*/ 	.dword	_ZN40_INTERNAL_b4360f7c_4_k_cu_668dd850_297504cuda3std3__442_GLOBAL__N__b4360f7c_4_k_cu_668dd850_297506ignoreE
	.align		8
        /*0038*/ 	.dword	_ZN40_INTERNAL_b4360f7c_4_k_cu_668dd850_297504cuda3std3__419piecewise_constructE
	.align		8
        /*0040*/ 	.dword	_ZN40_INTERNAL_b4360f7c_4_k_cu_668dd850_297504cuda3std3__48in_placeE
	.align		8
        /*0048*/ 	.dword	_ZN40_INTERNAL_b4360f7c_4_k_cu_668dd850_297504cuda3std6ranges3__45__cpo4swapE
	.align		8
        /*0050*/ 	.dword	_ZN40_INTERNAL_b4360f7c_4_k_cu_668dd850_297504cuda3std6ranges3__45__cpo9iter_moveE
	.align		8
        /*0058*/ 	.dword	_ZN40_INTERNAL_b4360f7c_4_k_cu_668dd850_297504cute7productE
	.align		8
        /*0060*/ 	.dword	_ZN40_INTERNAL_b4360f7c_4_k_cu_668dd850_297504cute1_E
	.align		8
        /*0068*/ 	.dword	$str$22
	.align		8
        /*0070*/ 	.dword	$str$23


//--------------------- .text._ZN7cutlass13device_kernelINS_4gemm6kernel13GemmUniversalIN4cute5tupleIJiiiiEEENS1_10collective13CollectiveMmaINS1_34MainloopSm90TmaGmmaWarpSpecializedILi2ENS5_IJNS4_1CILi1EEENSA_ILi2EEESB_EEENS1_32KernelTmaWarpSpecializedPingpongEEENS5_IJNSA_ILi64EEENSA_ILi128EEESH_EEENS_10tfloat32_tENS5_IJlSB_lEEESJ_SK_NS4_8TiledMMAINS4_8MMA_AtomIJNS4_4SM904GMMA30MMA_64x128x8_F32TF32TF32_SS_TNILNSO_7ScaleInE1ELSQ_1EEEEEENS4_6LayoutINS5_IJSB_SB_SB_EEENS5_IJNSA_ILi0EEESV_SV_EEEEENS5_IJNS4_10UnderscoreESY_SY_EEEEENS4_23SM90_TMA_LOAD_MULTICASTENS4_14ComposedLayoutINS4_7SwizzleILi3ELi4ELi3EEENS4_18smem_ptr_flag_bitsILi32EEENST_INS5_IJNSA_ILi8EEENSA_ILi32EEEEEENS5_IJS18_SB_EEEEEEEvNS4_8identityENS4_13SM90_TMA_LOADES1C_vS1D_EENS_8epilogue10collective6detail29Sm90TmaWarpSpecializedAdapterINS1H_15DefaultEpilogueISJ_SK_SK_NS1G_6thread17LinearCombinationISJ_Li1EffLNS1L_9ScaleType4KindE0ELNS_15FloatRoundStyleE2ESJ_EENS1_15EpilogueDefaultEEEEEvvEEEEvNT_6ParamsE --------------------------
	.section	.text._ZN7cutlass13device_kernelINS_4gemm6kernel13GemmUniversalIN4cute5tupleIJiiiiEEENS1_10collective13CollectiveMmaINS1_34MainloopSm90TmaGmmaWarpSpecializedILi2ENS5_IJNS4_1CILi1EEENSA_ILi2EEESB_EEENS1_32KernelTmaWarpSpecializedPingpongEEENS5_IJNSA_ILi64EEENSA_ILi128EEESH_EEENS_10tfloat32_tENS5_IJlSB_lEEESJ_SK_NS4_8TiledMMAINS4_8MMA_AtomIJNS4_4SM904GMMA30MMA_64x128x8_F32TF32TF32_SS_TNILNSO_7ScaleInE1ELSQ_1EEEEEENS4_6LayoutINS5_IJSB_SB_SB_EEENS5_IJNSA_ILi0EEESV_SV_EEEEENS5_IJNS4_10UnderscoreESY_SY_EEEEENS4_23SM90_TMA_LOAD_MULTICASTENS4_14ComposedLayoutINS4_7SwizzleILi3ELi4ELi3EEENS4_18smem_ptr_flag_bitsILi32EEENST_INS5_IJNSA_ILi8EEENSA_ILi32EEEEEENS5_IJS18_SB_EEEEEEEvNS4_8identityENS4_13SM90_TMA_LOADES1C_vS1D_EENS_8epilogue10collective6detail29Sm90TmaWarpSpecializedAdapterINS1H_15DefaultEpilogueISJ_SK_SK_NS1G_6thread17LinearCombinationISJ_Li1EffLNS1L_9ScaleType4KindE0ELNS_15FloatRoundStyleE2ESJ_EENS1_15EpilogueDefaultEEEEEvvEEEEvNT_6ParamsE,"ax",@progbits
	.align	128
.text._ZN7cutlass13device_kernelINS_4gemm6kernel13GemmUniversalIN4cute5tupleIJiiiiEEENS1_10collective13CollectiveMmaINS1_34MainloopSm90TmaGmmaWarpSpecializedILi2ENS5_IJNS4_1CILi1EEENSA_ILi2EEESB_EEENS1_32KernelTmaWarpSpecializedPingpongEEENS5_IJNSA_ILi64EEENSA_ILi128EEESH_EEENS_10tfloat32_tENS5_IJlSB_lEEESJ_SK_NS4_8TiledMMAINS4_8MMA_AtomIJNS4_4SM904GMMA30MMA_64x128x8_F32TF32TF32_SS_TNILNSO_7ScaleInE1ELSQ_1EEEEEENS4_6LayoutINS5_IJSB_SB_SB_EEENS5_IJNSA_ILi0EEESV_SV_EEEEENS5_IJNS4_10UnderscoreESY_SY_EEEEENS4_23SM90_TMA_LOAD_MULTICASTENS4_14ComposedLayoutINS4_7SwizzleILi3ELi4ELi3EEENS4_18smem_ptr_flag_bitsILi32EEENST_INS5_IJNSA_ILi8EEENSA_ILi32EEEEEENS5_IJS18_SB_EEEEEEEvNS4_8identityENS4_13SM90_TMA_LOADES1C_vS1D_EENS_8epilogue10collective6detail29Sm90TmaWarpSpecializedAdapterINS1H_15DefaultEpilogueISJ_SK_SK_NS1G_6thread17LinearCombinationISJ_Li1EffLNS1L_9ScaleType4KindE0ELNS_15FloatRoundStyleE2ESJ_EENS1_15EpilogueDefaultEEEEEvvEEEEvNT_6ParamsE:
        .type           _ZN7cutlass13device_kernelINS_4gemm6kernel13GemmUniversalIN4cute5tupleIJiiiiEEENS1_10collective13CollectiveMmaINS1_34MainloopSm90TmaGmmaWarpSpecializedILi2ENS5_IJNS4_1CILi1EEENSA_ILi2EEESB_EEENS1_32KernelTmaWarpSpecializedPingpongEEENS5_IJNSA_ILi64EEENSA_ILi128EEESH_EEENS_10tfloat32_tENS5_IJlSB_lEEESJ_SK_NS4_8TiledMMAINS4_8MMA_AtomIJNS4_4SM904GMMA30MMA_64x128x8_F32TF32TF32_SS_TNILNSO_7ScaleInE1ELSQ_1EEEEEENS4_6LayoutINS5_IJSB_SB_SB_EEENS5_IJNSA_ILi0EEESV_SV_EEEEENS5_IJNS4_10UnderscoreESY_SY_EEEEENS4_23SM90_TMA_LOAD_MULTICASTENS4_14ComposedLayoutINS4_7SwizzleILi3ELi4ELi3EEENS4_18smem_ptr_flag_bitsILi32EEENST_INS5_IJNSA_ILi8EEENSA_ILi32EEEEEENS5_IJS18_SB_EEEEEEEvNS4_8identityENS4_13SM90_TMA_LOADES1C_vS1D_EENS_8epilogue10collective6detail29Sm90TmaWarpSpecializedAdapterINS1H_15DefaultEpilogueISJ_SK_SK_NS1G_6thread17LinearCombinationISJ_Li1EffLNS1L_9ScaleType4KindE0ELNS_15FloatRoundStyleE2ESJ_EENS1_15EpilogueDefaultEEEEEvvEEEEvNT_6ParamsE,@function
        .size           _ZN7cutlass13device_kernelINS_4gemm6kernel13GemmUniversalIN4cute5tupleIJiiiiEEENS1_10collective13CollectiveMmaINS1_34MainloopSm90TmaGmmaWarpSpecializedILi2ENS5_IJNS4_1CILi1EEENSA_ILi2EEESB_EEENS1_32KernelTmaWarpSpecializedPingpongEEENS5_IJNSA_ILi64EEENSA_ILi128EEESH_EEENS_10tfloat32_tENS5_IJlSB_lEEESJ_SK_NS4_8TiledMMAINS4_8MMA_AtomIJNS4_4SM904GMMA30MMA_64x128x8_F32TF32TF32_SS_TNILNSO_7ScaleInE1ELSQ_1EEEEEENS4_6LayoutINS5_IJSB_SB_SB_EEENS5_IJNSA_ILi0EEESV_SV_EEEEENS5_IJNS4_10UnderscoreESY_SY_EEEEENS4_23SM90_TMA_LOAD_MULTICASTENS4_14ComposedLayoutINS4_7SwizzleILi3ELi4ELi3EEENS4_18smem_ptr_flag_bitsILi32EEENST_INS5_IJNSA_ILi8EEENSA_ILi32EEEEEENS5_IJS18_SB_EEEEEEEvNS4_8identityENS4_13SM90_TMA_LOADES1C_vS1D_EENS_8epilogue10collective6detail29Sm90TmaWarpSpecializedAdapterINS1H_15DefaultEpilogueISJ_SK_SK_NS1G_6thread17LinearCombinationISJ_Li1EffLNS1L_9ScaleType4KindE0ELNS_15FloatRoundStyleE2ESJ_EENS1_15EpilogueDefaultEEEEEvvEEEEvNT_6ParamsE,(.L_x_196 - _ZN7cutlass13device_kernelINS_4gemm6kernel13GemmUniversalIN4cute5tupleIJiiiiEEENS1_10collective13CollectiveMmaINS1_34MainloopSm90TmaGmmaWarpSpecializedILi2ENS5_IJNS4_1CILi1EEENSA_ILi2EEESB_EEENS1_32KernelTmaWarpSpecializedPingpongEEENS5_IJNSA_ILi64EEENSA_ILi128EEESH_EEENS_10tfloat32_tENS5_IJlSB_lEEESJ_SK_NS4_8TiledMMAINS4_8MMA_AtomIJNS4_4SM904GMMA30MMA_64x128x8_F32TF32TF32_SS_TNILNSO_7ScaleInE1ELSQ_1EEEEEENS4_6LayoutINS5_IJSB_SB_SB_EEENS5_IJNSA_ILi0EEESV_SV_EEEEENS5_IJNS4_10UnderscoreESY_SY_EEEEENS4_23SM90_TMA_LOAD_MULTICASTENS4_14ComposedLayoutINS4_7SwizzleILi3ELi4ELi3EEENS4_18smem_ptr_flag_bitsILi32EEENST_INS5_IJNSA_ILi8EEENSA_ILi32EEEEEENS5_IJS18_SB_EEEEEEEvNS4_8identityENS4_13SM90_TMA_LOADES1C_vS1D_EENS_8epilogue10collective6detail29Sm90TmaWarpSpecializedAdapterINS1H_15DefaultEpilogueISJ_SK_SK_NS1G_6thread17LinearCombinationISJ_Li1EffLNS1L_9ScaleType4KindE0ELNS_15FloatRoundStyleE2ESJ_EENS1_15EpilogueDefaultEEEEEvvEEEEvNT_6ParamsE)
        .other          _ZN7cutlass13device_kernelINS_4gemm6kernel13GemmUniversalIN4cute5tupleIJiiiiEEENS1_10collective13CollectiveMmaINS1_34MainloopSm90TmaGmmaWarpSpecializedILi2ENS5_IJNS4_1CILi1EEENSA_ILi2EEESB_EEENS1_32KernelTmaWarpSpecializedPingpongEEENS5_IJNSA_ILi64EEENSA_ILi128EEESH_EEENS_10tfloat32_tENS5_IJlSB_lEEESJ_SK_NS4_8TiledMMAINS4_8MMA_AtomIJNS4_4SM904GMMA30MMA_64x128x8_F32TF32TF32_SS_TNILNSO_7ScaleInE1ELSQ_1EEEEEENS4_6LayoutINS5_IJSB_SB_SB_EEENS5_IJNSA_ILi0EEESV_SV_EEEEENS5_IJNS4_10UnderscoreESY_SY_EEEEENS4_23SM90_TMA_LOAD_MULTICASTENS4_14ComposedLayoutINS4_7SwizzleILi3ELi4ELi3EEENS4_18smem_ptr_flag_bitsILi32EEENST_INS5_IJNSA_ILi8EEENSA_ILi32EEEEEENS5_IJS18_SB_EEEEEEEvNS4_8identityENS4_13SM90_TMA_LOADES1C_vS1D_EENS_8epilogue10collective6detail29Sm90TmaWarpSpecializedAdapterINS1H_15DefaultEpilogueISJ_SK_SK_NS1G_6thread17LinearCombinationISJ_Li1EffLNS1L_9ScaleType4KindE0ELNS_15FloatRoundStyleE2ESJ_EENS1_15EpilogueDefaultEEEEEvvEEEEvNT_6ParamsE,@"STO_CUDA_ENTRY STV_DEFAULT"
_ZN7cutlass13device_kernelINS_4gemm6kernel13GemmUniversalIN4cute5tupleIJiiiiEEENS1_10collective13CollectiveMmaINS1_34MainloopSm90TmaGmmaWarpSpecializedILi2ENS5_IJNS4_1CILi1EEENSA_ILi2EEESB_EEENS1_32KernelTmaWarpSpecializedPingpongEEENS5_IJNSA_ILi64EEENSA_ILi128EEESH_EEENS_10tfloat32_tENS5_IJlSB_lEEESJ_SK_NS4_8TiledMMAINS4_8MMA_AtomIJNS4_4SM904GMMA30MMA_64x128x8_F32TF32TF32_SS_TNILNSO_7ScaleInE1ELSQ_1EEEEEENS4_6LayoutINS5_IJSB_SB_SB_EEENS5_IJNSA_ILi0EEESV_SV_EEEEENS5_IJNS4_10UnderscoreESY_SY_EEEEENS4_23SM90_TMA_LOAD_MULTICASTENS4_14ComposedLayoutINS4_7SwizzleILi3ELi4ELi3EEENS4_18smem_ptr_flag_bitsILi32EEENST_INS5_IJNSA_ILi8EEENSA_ILi32EEEEEENS5_IJS18_SB_EEEEEEEvNS4_8identityENS4_13SM90_TMA_LOADES1C_vS1D_EENS_8epilogue10collective6detail29Sm90TmaWarpSpecializedAdapterINS1H_15DefaultEpilogueISJ_SK_SK_NS1G_6thread17LinearCombinationISJ_Li1EffLNS1L_9ScaleType4KindE0ELNS_15FloatRoundStyleE2ESJ_EENS1_15EpilogueDefaultEEEEEvvEEEEvNT_6ParamsE:
[----:B------:R-:W0:Y:S01]  /*0000*/  LDC R1, c[0x0][0x28] ;  /* 0x00000a00ff017b82 */ /* 0x000e220000000800 */
[----:B------:R-:W1:Y:S01]  /*0010*/  S2R R3, SR_TID.X ;  /* 0x0000000000037919 */ /* 0x000e620000002100 */
[----:B------:R-:W-:Y:S01]  /*0020*/  ELECT P0, URZ, PT ;  /* 0x00000000003f782f */ /* 0x000fe20003800000 */
[----:B------:R-:W-:Y:S01]  /*0030*/  BSSY B0, `(.L_x_0) ;  /* 0x0000014000007945 */ /* 0x000fe20003800000 */
[--C-:B-1----:R-:W-:Y:S02]  /*0040*/  SHF.R.U32.HI R0, RZ, 0x5, R3.reuse ;  /* 0x00000005ff007819 */ /* 0x102fe40000011603 */
[----:B------:R-:W-:-:S03]  /*0050*/  SHF.R.U32.HI R5, RZ, 0x7, R3 ;  /* 0x00000007ff057819 */ /* 0x000fc60000011603 */
[----:B------:R-:W1:Y:S02]  /*0060*/  SHFL.IDX PT, R2, R0, RZ, 0x1f ;  /* 0x00001fff00027589 */ /* 0x000e6400000e0000 */
[----:B-1----:R-:W-:Y:S02]  /*0070*/  R2UR UR6, R2 ;  /* 0x00000000020672ca */ /* 0x002fe400000e0000 */
[----:B------:R1:W2:Y:S11]  /*0080*/  SHFL.IDX PT, R2, R5, RZ, 0x1f ;  /* 0x00001fff05027589 */ /* 0x0002b600000e0000 */
[----:B------:R-:W-:-:S02]  /*0090*/  USHF.R.S32.HI UR4, URZ, 0x1f, UR6 ;  /* 0x0000001f3f047899 */ /* 0x000fc40008011406 */
[----:B------:R-:W-:Y:S02]  /*00a0*/  ISETP.NE.OR P0, PT, RZ, UR6, !P0 ;  /* 0x00000006ff007c0c */ /* 0x000fe4000c705670 */
[----:B------:R-:W-:-:S04]  /*00b0*/  ULEA.HI UR4, UR4, UR6, URZ, 0x2 ;  /* 0x0000000604047291 */ /* 0x000fc8000f8f103f */
[----:B------:R-:W-:-:S04]  /*00c0*/  ULOP3.LUT UR4, UR4, 0xfffffffc, URZ, 0xc0, !UPT ;  /* 0xfffffffc04047892 */ /* 0x000fc8000f8ec03f */
[----:B------:R-:W-:-:S03]  /*00d0*/  UIADD3 UR6, UR6, -UR4, URZ ;  /* 0x8000000406067290 */ /* 0x000fc6000fffe03f */
[----:B012---:R-:W-:Y:S09]  /*00e0*/  @P0 BRA `(.L_x_1) ;  /* 0x0000000000200947 */ /* 0x007ff20003800000 */
[----:B------:R-:W-:Y:S02]  /*00f0*/  ULDC.64 UR4, c[0x0][0x198] ;  /* 0x0000660000047ab9 */ /* 0x000fe40000000a00 */
[----:B------:R-:W-:Y:S02]  /*0100*/  UIADD3 UR8, UP0, UR4, 0xf0, URZ ;  /* 0x000000f004087890 */ /* 0x000fe4000ff1e03f */
[----:B------:R-:W-:Y:S02]  /*0110*/  UIADD3 UR4, UP1, UR4, 0x1f0, URZ ;  /* 0x000001f004047890 */ /* 0x000fe4000ff3e03f */
[----:B------:R-:W-:Y:S02]  /*0120*/  UIADD3.X UR9, URZ, UR5, URZ, UP0, !UPT ;  /* 0x000000053f097290 */ /* 0x000fe400087fe43f */
[----:B------:R-:W-:-:S07]  /*0130*/  UIADD3.X UR5, URZ, UR5, URZ, UP1, !UPT ;  /* 0x000000053f057290 */ /* 0x000fce0008ffe43f */
[----:B------:R0:W-:Y:S02]  /*0140*/  UTMACCTL.PF [UR8] ;  /* 0x00000000080079b9 */ /* 0x0001e40008040000 */
[----:B------:R0:W-:Y:S02]  /*0150*/  UTMACCTL.PF [UR4] ;  /* 0x00000000040079b9 */ /* 0x0001e40008040000 */
[----:B0-----:R-:W-:Y:S01]  /*0160*/  NOP ;  /* 0x0000000000007918 */ /* 0x001fe20000000000 */
.L_x_1:
[----:B------:R-:W-:Y:S05]  /*0170*/  BSYNC B0 ;  /* 0x0000000000007941 */ /* 0x000fea0003800000 */
.L_x_0:
[----:B------:R-:W0:Y:S01]  /*0180*/  SHFL.IDX PT, R6, R0, RZ, 0x1f ;  /* 0x00001fff00067589 */ /* 0x000e2200000e0000 */
[----:B------:R-:W-:Y:S01]  /*0190*/  R2UR UR19, R2 ;  /* 0x00000000021372ca */ /* 0x000fe200000e0000 */
[----:B------:R-:W-:Y:S01]  /*01a0*/  UISETP.NE.AND UP0, UPT, UR6, 0x3, UPT ;  /* 0x000000030600788c */ /* 0x000fe2000bf05270 */
[----:B------:R-:W-:-:S03]  /*01b0*/  SHF.R.S32.HI R2, RZ, 0x1f, R3 ;  /* 0x0000001fff027819 */ /* 0x000fc60000011403 */
[----:B------:R-:W-:Y:S01]  /*01c0*/  UISETP.EQ.OR UP0, UPT, UR6, URZ, !UP0 ;  /* 0x0000003f0600728c */ /* 0x000fe2000c702670 */
[----:B------:R-:W-:-:S07]  /*01d0*/  LEA.HI R2, R2, R3, RZ, 0x7 ;  /* 0x0000000302027211 */ /* 0x000fce00078f38ff */
[----:B------:R-:W-:Y:S02]  /*01e0*/  UIADD3 UR14, UR19, -0x1, URZ ;  /* 0xffffffff130e7890 */ /* 0x000fe4000fffe03f */
[----:B------:R-:W-:Y:S02]  /*01f0*/  UISETP.EQ.AND UP0, UPT, UR19, URZ, UP0 ;  /* 0x0000003f1300728c */ /* 0x000fe40008702270 */
[----:B------:R-:W-:Y:S02]  /*0200*/  UISETP.GE.U32.AND UP1, UPT, UR14, 0x2, UPT ;  /* 0x000000020e00788c */ /* 0x000fe4000bf26070 */
[----:B------:R-:W-:Y:S01]  /*0210*/  USEL UR39, URZ, 0x1, !UP0 ;  /* 0x000000013f277887 */ /* 0x000fe2000c000000 */
[----:B0-----:R-:W-:-:S03]  /*0220*/  ISETP.NE.AND P0, PT, R6, RZ, PT ;  /* 0x000000ff0600720c */ /* 0x001fc60003f05270 */
[----:B------:R-:W-:-:S10]  /*0230*/  USEL UR39, UR39, 0x2, UP1 ;  /* 0x0000000227277887 */ /* 0x000fd40008800000 */
[----:B------:R-:W-:Y:S05]  /*0240*/  @P0 BRA `(.L_x_2) ;  /* 0x0000000000480947 */ /* 0x000fea0003800000 */
[----:B------:R-:W0:Y:S01]  /*0250*/  S2UR UR7, SR_CgaCtaId ;  /* 0x00000000000779c3 */ /* 0x000e220000008800 */
[----:B------:R-:W-:Y:S01]  /*0260*/  UMOV UR4, 0x400 ;  /* 0x0000040000047882 */ /* 0x000fe20000000000 */
[----:B------:R-:W-:Y:S01]  /*0270*/  UMOV UR5, 0x1 ;  /* 0x0000000100057882 */ /* 0x000fe20000000000 */
[----:B------:R-:W-:Y:S01]  /*0280*/  UMOV UR8, 0x2 ;  /* 0x0000000200087882 */ /* 0x000fe20000000000 */
[----:B------:R-:W-:Y:S01]  /*0290*/  ELECT P0, URZ, PT ;  /* 0x00000000003f782f */ /* 0x000fe20003800000 */
[----:B------:R-:W-:-:S04]  /*02a0*/  UIADD3 UR8, -UR8, 0x100000, URZ ;  /* 0x0010000008087890 */ /* 0x000fc8000fffe13f */
[----:B------:R-:W-:Y:S02]  /*02b0*/  USHF.L.U32 UR9, UR8, 0xb, URZ ;  /* 0x0000000b08097899 */ /* 0x000fe4000800063f */
[----:B------:R-:W-:Y:S02]  /*02c0*/  USHF.L.U32 UR8, UR8, 0x1, URZ ;  /* 0x0000000108087899 */ /* 0x000fe4000800063f */
[----:B0-----:R-:W-:Y:S02]  /*02d0*/  ULEA UR7, UR7, UR4, 0x18 ;  /* 0x0000000407077291 */ /* 0x001fe4000f8ec03f */
[----:B------:R-:W-:-:S04]  /*02e0*/  UIADD3 UR4, -UR5, 0x100000, URZ ;  /* 0x0010000005047890 */ /* 0x000fc8000fffe13f */
[----:B------:R-:W-:Y:S02]  /*02f0*/  USHF.L.U32 UR5, UR4, 0xb, URZ ;  /* 0x0000000b04057899 */ /* 0x000fe4000800063f */
[----:B------:R-:W-:Y:S01]  /*0300*/  USHF.L.U32 UR4, UR4, 0x1, URZ ;  /* 0x0000000104047899 */ /* 0x000fe2000800063f */
[----:B------:R-:W0:Y:S11]  /*0310*/  FENCE.VIEW.ASYNC.S ;  /* 0x00000000000073c6 */ /* 0x000e360000000000 */
[----:B0-----:R0:W1:Y:S01]  /*0320*/  SYNCS.EXCH.64 URZ, [UR7], UR4 ;  /* 0x00000004073f75b2 */ /* 0x0010620008000100 */
[----:B------:R0:W2:Y:S01]  /*0330*/  SYNCS.EXCH.64 URZ, [UR7+0x10], UR8 ;  /* 0x00001008073f75b2 */ /* 0x0000a20008000100 */
[----:B------:R0:W3:Y:S01]  /*0340*/  SYNCS.EXCH.64 URZ, [UR7+0x8], UR4 ;  /* 0x00000804073f75b2 */ /* 0x0000e20008000100 */
[----:B------:R0:W4:Y:S01]  /*0350*/  SYNCS.EXCH.64 URZ, [UR7+0x18], UR8 ;  /* 0x00001808073f75b2 */ /* 0x0001220008000100 */
[----:B------:R-:W-:Y:S01]  /*0360*/  NOP ;  /* 0x0000000000007918 */ /* 0x000fe20000000000 */
.L_x_2:
[----:B------:R-:W5:Y:S01]  /*0370*/  SHFL.IDX PT, R10, R0, RZ, 0x1f ;  /* 0x00001fff000a7589 */ /* 0x000f6200000e0000 */
[----:B------:R-:W1:Y:S01]  /*0380*/  S2UR UR15, SR_CTAID.X ;  /* 0x00000000000f79c3 */ /* 0x000e620000002500 */
[----:B------:R-:W-:Y:S02]  /*0390*/  ELECT P0, URZ, PT ;  /* 0x00000000003f782f */ /* 0x000fe40003800000 */
[----:B------:R-:W-:Y:S01]  /*03a0*/  SHF.R.S32.HI R11, RZ, 0x1f, R6 ;  /* 0x0000001fff0b7819 */ /* 0x000fe20000011406 */
[----:B------:R1:W2:Y:S01]  /*03b0*/  SHFL.IDX PT, R8, R0, RZ, 0x1f ;  /* 0x00001fff00087589 */ /* 0x0002a200000e0000 */
[----:B------:R-:W-:Y:S02]  /*03c0*/  ELECT P1, URZ, PT ;  /* 0x00000000003f782f */ /* 0x000fe40003820000 */
[----:B------:R-:W-:Y:S01]  /*03d0*/  LOP3.LUT R2, R2, 0xffffff80, RZ, 0xc0, !PT ;  /* 0xffffff8002027812 */ /* 0x000fe200078ec0ff */
[----:B0-----:R-:W-:Y:S01]  /*03e0*/  ULDC UR4, c[0x0][0x150] ;  /* 0x0000540000047ab9 */ /* 0x001fe20000000800 */
[----:B------:R-:W-:Y:S01]  /*03f0*/  LEA.HI R11, R11, R6, RZ, 0x2 ;  /* 0x000000060b0b7211 */ /* 0x000fe200078f10ff */
[----:B------:R-:W0:Y:S01]  /*0400*/  S2UR UR8, SR_CTAID.Y ;  /* 0x00000000000879c3 */ /* 0x000e220000002600 */
[----:B------:R-:W-:Y:S01]  /*0410*/  NOP ;  /* 0x0000000000007918 */ /* 0x000fe20000000000 */
[----:B------:R-:W-:Y:S01]  /*0420*/  IMAD.IADD R4, R3, 0x1, -R2 ;  /* 0x0000000103047824 */ /* 0x000fe200078e0a02 */
[----:B------:R-:W-:Y:S01]  /*0430*/  LOP3.LUT R11, R11, 0x3ffffffc, RZ, 0xc0, !PT ;  /* 0x3ffffffc0b0b7812 */ /* 0x000fe200078ec0ff */
[----:B------:R-:W-:Y:S01]  /*0440*/  NOP ;  /* 0x0000000000007918 */ /* 0x000fe20000000000 */
[----:B------:R-:W-:Y:S01]  /*0450*/  ULDC UR17, c[0x0][0x148] ;  /* 0x0000520000117ab9 */ /* 0x000fe20000000800 */
[----:B------:R-:W-:Y:S01]  /*0460*/  UMOV UR20, 0x80 ;  /* 0x0000008000147882 */ /* 0x000fe20000000000 */
[----:B------:R-:W-:Y:S01]  /*0470*/  SHF.R.S32.HI R9, RZ, 0x1f, R4 ;  /* 0x0000001fff097819 */ /* 0x000fe20000011404 */
[----:B------:R-:W-:Y:S01]  /*0480*/  IMAD.IADD R11, R6, 0x1, -R11 ;  /* 0x00000001060b7824 */ /* 0x000fe200078e0a0b */
[----:B------:R-:W-:Y:S01]  /*0490*/  ULDC UR12, c[0x0][0x144] ;  /* 0x00005100000c7ab9 */ /* 0x000fe20000000800 */
[----:B------:R-:W3:Y:S01]  /*04a0*/  SHFL.IDX PT, R5, R5, RZ, 0x1f ;  /* 0x00001fff05057589 */ /* 0x000ee200000e0000 */
[----:B------:R-:W-:-:S02]  /*04b0*/  LEA.HI R2, R9, R4, RZ, 0x3 ;  /* 0x0000000409027211 */ /* 0x000fc400078f18ff */
[----:B------:R-:W-:Y:S02]  /*04c0*/  ISETP.NE.AND P3, PT, RZ, UR19, PT ;  /* 0x00000013ff007c0c */ /* 0x000fe4000bf65270 */
[----:B-----5:R-:W-:Y:S02]  /*04d0*/  ISETP.NE.OR P0, PT, R10, RZ, !P0 ;  /* 0x000000ff0a00720c */ /* 0x020fe40004705670 */
[----:B-1----:R-:W-:Y:S02]  /*04e0*/  I2FP.F32.U32 R0, UR15 ;  /* 0x0000000f00007c45 */ /* 0x002fe40008201000 */
[----:B--2---:R-:W-:Y:S02]  /*04f0*/  ISETP.NE.OR P1, PT, R8, RZ, !P1 ;  /* 0x000000ff0800720c */ /* 0x004fe40004f25670 */
[----:B------:R-:W-:Y:S01]  /*0500*/  SHF.R.S32.HI R7, RZ, 0x3, R2 ;  /* 0x00000003ff077819 */ /* 0x000fe20000011402 */
[----:B------:R-:W-:Y:S01]  /*0510*/  FMUL R0, R0, UR4 ;  /* 0x0000000400007c20 */ /* 0x000fe20008400000 */
[----:B------:R-:W-:Y:S01]  /*0520*/  ULDC UR4, c[0x0][0x154] ;  /* 0x0000550000047ab9 */ /* 0x000fe20000000800 */
[----:B0-----:R-:W-:-:S02]  /*0530*/  I2FP.F32.U32 R6, UR8 ;  /* 0x0000000800067c45 */ /* 0x001fc40008201000 */
[----:B------:R-:W-:Y:S02]  /*0540*/  SHF.R.S32.HI R2, RZ, 0x1f, R2 ;  /* 0x0000001fff027819 */ /* 0x000fe40000011402 */
[----:B------:R-:W-:Y:S01]  /*0550*/  VOTEU.ALL UP2, P0 ;  /* 0x00000000003f7886 */ /* 0x000fe20000040000 */
[----:B------:R-:W-:Y:S01]  /*0560*/  FMUL R6, R6, UR4 ;  /* 0x0000000406067c20 */ /* 0x000fe20008400000 */
[----:B------:R-:W0:Y:S01]  /*0570*/  F2I.U32.TRUNC.NTZ R0, R0 ;  /* 0x0000000000007305 */ /* 0x000e22000020f000 */
[----:B------:R-:W-:Y:S01]  /*0580*/  LEA.HI R2, R2, R7, RZ, 0x2 ;  /* 0x0000000702027211 */ /* 0x000fe200078f10ff */
[----:B------:R-:W-:Y:S01]  /*0590*/  VOTEU.ALL UP3, P1 ;  /* 0x00000000003f7886 */ /* 0x000fe20000860000 */
[----:B------:R-:W1:Y:S01]  /*05a0*/  @!UP2 S2UR UR11, SR_CgaCtaId ;  /* 0x00000000000ba9c3 */ /* 0x000e620000008800 */
[----:B------:R-:W-:Y:S01]  /*05b0*/  UMOV UR4, 0x20 ;  /* 0x0000002000047882 */ /* 0x000fe20000000000 */
[----:B------:R-:W-:Y:S01]  /*05c0*/  LOP3.LUT R2, R2, 0xfffffffc, RZ, 0xc0, !PT ;  /* 0xfffffffc02027812 */ /* 0x000fe200078ec0ff */
[----:B------:R-:W-:Y:S01]  /*05d0*/  @!UP2 UMOV UR10, 0x400 ;  /* 0x00000400000aa882 */ /* 0x000fe20000000000 */
[----:B------:R-:W-:-:S04]  /*05e0*/  @!UP2 UIADD3 UR4, -UR4, 0x100000, URZ ;  /* 0x001000000404a890 */ /* 0x000fc8000fffe13f */
[----:B------:R-:W-:Y:S02]  /*05f0*/  @!UP2 USHF.L.U32 UR5, UR4, 0xb, URZ ;  /* 0x0000000b0405a899 */ /* 0x000fe4000800063f */
[----:B------:R-:W-:Y:S01]  /*0600*/  @!UP2 USHF.L.U32 UR4, UR4, 0x1, URZ ;  /* 0x000000010404a899 */ /* 0x000fe2000800063f */
[----:B------:R-:W2:Y:S01]  /*0610*/  F2I.U32.TRUNC.NTZ R6, R6 ;  /* 0x0000000600067305 */ /* 0x000ea2000020f000 */
[----:B------:R-:W-:Y:S01]  /*0620*/  VOTEU.ALL UP0, P0 ;  /* 0x00000000003f7886 */ /* 0x000fe20000000000 */
[----:B------:R-:W-:Y:S01]  /*0630*/  IMAD.IADD R2, R7, 0x1, -R2 ;  /* 0x0000000107027824 */ /* 0x000fe200078e0a02 */
[----:B------:R-:W5:Y:S01]  /*0640*/  @!UP3 S2UR UR18, SR_CgaCtaId ;  /* 0x000000000012b9c3 */ /* 0x000f620000008800 */
[----:B------:R-:W-:Y:S01]  /*0650*/  VOTEU.ALL UP1, P0 ;  /* 0x00000000003f7886 */ /* 0x000fe20000020000 */
[----:B------:R-:W-:Y:S01]  /*0660*/  @!UP3 UMOV UR16, 0x400 ;  /* 0x000004000010b882 */ /* 0x000fe20000000000 */
[----:B------:R-:W-:Y:S01]  /*0670*/  IMAD R2, R11, 0x4, R2 ;  /* 0x000000040b027824 */ /* 0x000fe200078e0202 */
[----:B0-----:R-:W-:Y:S01]  /*0680*/  R2UR UR7, R0 ;  /* 0x00000000000772ca */ /* 0x001fe200000e0000 */
[----:B------:R-:W-:Y:S01]  /*0690*/  VOTEU.ALL UP4, P1 ;  /* 0x00000000003f7886 */ /* 0x000fe20000880000 */
[----:B------:R-:W-:Y:S01]  /*06a0*/  VOTEU.ALL UP5, P1 ;  /* 0x00000000003f7886 */ /* 0x000fe200008a0000 */
[----:B------:R-:W-:Y:S01]  /*06b0*/  IMAD.SHL.U32 R7, R2, 0x4, RZ ;  /* 0x0000000402077824 */ /* 0x000fe200078e00ff */
[----:B------:R-:W0:Y:S01]  /*06c0*/  LDC R0, c[0x0][0x140] ;  /* 0x00005000ff007b82 */ /* 0x000e220000000800 */
[----:B------:R-:W-:-:S02]  /*06d0*/  LOP3.LUT P0, RZ, R4, 0x7, RZ, 0xc0, !PT ;  /* 0x0000000704ff7812 */ /* 0x000fc4000780c0ff */
[----:B--2---:R-:W-:Y:S02]  /*06e0*/  R2UR UR9, R6 ;  /* 0x00000000060972ca */ /* 0x004fe400000e0000 */
[----:B------:R-:W-:Y:S01]  /*06f0*/  LOP3.LUT R22, R2, 0xc, R7, 0x78, !PT ;  /* 0x0000000c02167812 */ /* 0x000fe200078e7807 */
[----:B-1----:R-:W-:Y:S02]  /*0700*/  @!UP2 ULEA UR13, UR11, UR10, 0x18 ;  /* 0x0000000a0b0da291 */ /* 0x002fe4000f8ec03f */
[----:B------:R-:W-:-:S04]  /*0710*/  @!UP3 UIADD3 UR10, -UR20, 0x100000, URZ ;  /* 0x00100000140ab890 */ /* 0x000fc8000fffe13f */
[----:B------:R-:W-:Y:S02]  /*0720*/  @!UP3 USHF.L.U32 UR11, UR10, 0xb, URZ ;  /* 0x0000000b0a0bb899 */ /* 0x000fe4000800063f */
[----:B------:R-:W-:Y:S01]  /*0730*/  @!UP3 USHF.L.U32 UR10, UR10, 0x1, URZ ;  /* 0x000000010a0ab899 */ /* 0x000fe2000800063f */
[----:B------:R-:W-:Y:S01]  /*0740*/  ISETP.LT.U32.AND P0, PT, R22, 0x2, !P0 ;  /* 0x000000021600780c */ /* 0x000fe20004701070 */
[----:B------:R-:W-:Y:S01]  /*0750*/  UIADD3 UR7, -UR7, URZ, URZ ;  /* 0x0000003f07077290 */ /* 0x000fe2000fffe13f */
[----:B------:R-:W-:Y:S01]  /*0760*/  VOTEU.ALL UP2, P1 ;  /* 0x00000000003f7886 */ /* 0x000fe20000840000 */
[----:B-----5:R-:W-:Y:S02]  /*0770*/  @!UP3 ULEA UR16, UR18, UR16, 0x18 ;  /* 0x000000101210b291 */ /* 0x020fe4000f8ec03f */
[----:B------:R-:W-:Y:S01]  /*0780*/  UIADD3 UR9, -UR9, URZ, URZ ;  /* 0x0000003f09097290 */ /* 0x000fe2000fffe13f */
[----:B------:R-:W1:Y:S02]  /*0790*/  FENCE.VIEW.ASYNC.S ;  /* 0x00000000000073c6 */ /* 0x000e640000000000 */
[----:B-1----:R-:W1:Y:S01]  /*07a0*/  @!UP0 SYNCS.EXCH.64 URZ, [UR13+0x50], UR4 ;  /* 0x000050040d3f85b2 */ /* 0x002e620008000100 */
[----:B------:R-:W-:Y:S01]  /*07b0*/  UIMAD UR7, UR12, UR7, UR15 ;  /* 0x000000070c0772a4 */ /* 0x000fe2000f8e020f */
[----:B------:R-:W-:Y:S01]  /*07c0*/  VOTEU.ALL UP3, P1 ;  /* 0x00000000003f7886 */ /* 0x000fe20000860000 */
[----:B0-----:R-:W-:Y:S01]  /*07d0*/  ISETP.EQ.U32.AND P2, PT, R0, 0x1, PT ;  /* 0x000000010000780c */ /* 0x001fe20003f42070 */
[----:B------:R0:W2:Y:S01]  /*07e0*/  @!UP1 SYNCS.EXCH.64 URZ, [UR13+0x58], UR4 ;  /* 0x000058040d3f95b2 */ /* 0x0000a20008000100 */
[----:B------:R-:W-:Y:S01]  /*07f0*/  NOP ;  /* 0x0000000000007918 */ /* 0x000fe20000000000 */
[----:B0-----:R-:W-:Y:S01]  /*0800*/  UIMAD UR4, UR17, UR9, UR8 ;  /* 0x00000009110472a4 */ /* 0x001fe2000f8e0208 */
[----:B------:R0:W0:Y:S05]  /*0810*/  @!UP2 SYNCS.EXCH.64 URZ, [UR16+0x30], UR10 ;  /* 0x0000300a103fa5b2 */ /* 0x00002a0008000100 */
[----:B------:R-:W-:-:S04]  /*0820*/  ISETP.NE.AND P1, PT, R22, UR4, PT ;  /* 0x0000000416007c0c */ /* 0x000fc8000bf25270 */
[----:B------:R-:W-:-:S04]  /*0830*/  ISETP.EQ.OR P1, PT, RZ, UR7, !P1 ;  /* 0x00000007ff007c0c */ /* 0x000fc8000cf22670 */
[----:B------:R-:W-:-:S04]  /*0840*/  PLOP3.LUT P0, PT, P0, P1, PT, 0x80, 0x0 ;  /* 0x000000000000781c */ /* 0x000fc80000703070 */
[----:B------:R-:W-:Y:S01]  /*0850*/  P2R R99, PR, RZ, 0x1 ;  /* 0x00000001ff637803 */ /* 0x000fe20000000000 */
[----:B------:R0:W0:Y:S01]  /*0860*/  @!UP3 SYNCS.EXCH.64 URZ, [UR16+0x38], UR10 ;  /* 0x0000380a103fb5b2 */ /* 0x0000220008000100 */
[----:B------:R0:W0:Y:S01]  /*0870*/  @!UP4 SYNCS.EXCH.64 URZ, [UR16+0x40], UR10 ;  /* 0x0000400a103fc5b2 */ /* 0x0000220008000100 */
[----:B------:R0:W0:Y:S01]  /*0880*/  @!UP5 SYNCS.EXCH.64 URZ, [UR16+0x48], UR10 ;  /* 0x0000480a103fd5b2 */ /* 0x0000220008000100 */
[----:B------:R-:W-:Y:S01]  /*0890*/  NOP ;  /* 0x0000000000007918 */ /* 0x000fe20000000000 */
[----:B-123--:R-:W-:Y:S05]  /*08a0*/  @!P2 BRA `(.L_x_3) ;  /* 0x000000000008a947 */ /* 0x00efea0003800000 */
[----:B0---4-:R-:W-:Y:S01]  /*08b0*/  UCGABAR_ARV ;  /* 0x00000000000079c7 */ /* 0x011fe20008000000 */
[----:B------:R-:W-:Y:S05]  /*08c0*/  BRA `(.L_x_4) ;  /* 0x0000000000047947 */ /* 0x000fea0003800000 */
.L_x_3:
[----:B0---4-:R-:W-:Y:S01]  /*08d0*/  NOP ;  /* 0x0000000000007918 */ /* 0x011fe20000000000 */
.L_x_4:
[----:B------:R-:W-:Y:S01]  /*08e0*/  ULDC.64 UR4, c[0x0][0x598] ;  /* 0x0001660000047ab9 */ /* 0x000fe20000000a00 */
[----:B------:R-:W-:Y:S01]  /*08f0*/  ULDC.64 UR52, c[0x0][0x208] ;  /* 0x0000820000347ab9 */ /* 0x000fe20000000a00 */
[----:B------:R-:W-:-:S04]  /*0900*/  ISETP.NE.U32.AND P0, PT, RZ, UR4, PT ;  /* 0x00000004ff007c0c */ /* 0x000fc8000bf05070 */
[----:B------:R-:W-:-:S13]  /*0910*/  ISETP.NE.AND.EX P0, PT, RZ, UR5, PT, P0 ;  /* 0x00000005ff007c0c */ /* 0x000fda000bf05300 */
[----:B------:R-:W-:Y:S05]  /*0920*/  @!P0 BRA `(.L_x_5) ;  /* 0x00000000001c8947 */ /* 0x000fea0003800000 */
[----:B------:R-:W0:Y:S02]  /*0930*/  LDC.64 R6, c[0x0][0x598] ;  /* 0x00016600ff067b82 */ /* 0x000e240000000a00 */
[----:B0-----:R-:W2:Y:S02]  /*0940*/  LDG.E.64 R6, desc[UR52][R6.64] ;  /* 0x0000003406067981 */ /* 0x001ea4000c1e1b00 */
[----:B--2---:R-:W-:-:S04]  /*0950*/  ISETP.NE.U32.AND P0, PT, R6, RZ, PT ;  /* 0x000000ff0600720c */ /* 0x004fc80003f05070 */
[----:B------:R-:W-:-:S13]  /*0960*/  ISETP.NE.AND.EX P0, PT, R7, RZ, PT, P0 ;  /* 0x000000ff0700720c */ /* 0x000fda0003f05300 */
[----:B------:R-:W-:Y:S05]  /*0970*/  @!P0 BRA `(.L_x_5) ;  /* 0x0000000000088947 */ /* 0x000fea0003800000 */
[----:B------:R0:W5:Y:S01]  /*0980*/  LD.E R23, desc[UR52][R6.64] ;  /* 0x0000003406177980 */ /* 0x000162000c101900 */
[----:B------:R-:W-:Y:S05]  /*0990*/  BRA `(.L_x_6) ;  /* 0x0000000000247947 */ /* 0x000fea0003800000 */
.L_x_5:
[----:B------:R-:W-:Y:S02]  /*09a0*/  ULDC.64 UR4, c[0x0][0x588] ;  /* 0x0001620000047ab9 */ /* 0x000fe40000000a00 */
[----:B------:R-:W-:-:S04]  /*09b0*/  ISETP.NE.U32.AND P0, PT, RZ, UR4, PT ;  /* 0x00000004ff007c0c */ /* 0x000fc8000bf05070 */
[----:B------:R-:W-:-:S13]  /*09c0*/  ISETP.NE.AND.EX P0, PT, RZ, UR5, PT, P0 ;  /* 0x00000005ff007c0c */ /* 0x000fda000bf05300 */
[----:B------:R-:W-:Y:S05]  /*09d0*/  @!P0 BRA `(.L_x_7) ;  /* 0x00000000000c8947 */ /* 0x000fea0003800000 */
[----:B------:R-:W0:Y:S02]  /*09e0*/  LDC.64 R6, c[0x0][0x588] ;  /* 0x00016200ff067b82 */ /* 0x000e240000000a00 */
[----:B0-----:R1:W5:Y:S01]  /*09f0*/  LDG.E R23, desc[UR52][R6.64] ;  /* 0x0000003406177981 */ /* 0x001362000c1e1900 */
[----:B------:R-:W-:Y:S05]  /*0a00*/  BRA `(.L_x_6) ;  /* 0x0000000000087947 */ /* 0x000fea0003800000 */
.L_x_7:
[----:B------:R-:W-:Y:S02]  /*0a10*/  ULDC UR4, c[0x0][0x580] ;  /* 0x0001600000047ab9 */ /* 0x000fe40000000800 */
[----:B------:R-:W-:-:S07]  /*0a20*/  IMAD.U32 R23, RZ, RZ, UR4 ;  /* 0x00000004ff177e24 */ /* 0x000fce000f8e00ff */
.L_x_6:
[----:B------:R-:W-:Y:S02]  /*0a30*/  ULDC.64 UR4, c[0x0][0x5a0] ;  /* 0x0001680000047ab9 */ /* 0x000fe40000000a00 */
[----:B------:R-:W-:-:S04]  /*0a40*/  ISETP.NE.U32.AND P0, PT, RZ, UR4, PT ;  /* 0x00000004ff007c0c */ /* 0x000fc8000bf05070 */
[----:B------:R-:W-:-:S13]  /*0a50*/  ISETP.NE.AND.EX P0, PT, RZ, UR5, PT, P0 ;  /* 0x00000005ff007c0c */ /* 0x000fda000bf05300 */
[----:B------:R-:W-:Y:S05]  /*0a60*/  @!P0 BRA `(.L_x_8) ;  /* 0x00000000001c8947 */ /* 0x000fea0003800000 */
[----:B01----:R-:W0:Y:S02]  /*0a70*/  LDC.64 R6, c[0x0][0x5a0] ;  /* 0x00016800ff067b82 */ /* 0x003e240000000a00 */
[----:B0-----:R-:W2:Y:S02]  /*0a80*/  LDG.E.64 R6, desc[UR52][R6.64] ;  /* 0x0000003406067981 */ /* 0x001ea4000c1e1b00 */
[----:B--2---:R-:W-:-:S04]  /*0a90*/  ISETP.NE.U32.AND P0, PT, R6, RZ, PT ;  /* 0x000000ff0600720c */ /* 0x004fc80003f05070 */
[----:B------:R-:W-:-:S13]  /*0aa0*/  ISETP.NE.AND.EX P0, PT, R7, RZ, PT, P0 ;  /* 0x000000ff0700720c */ /* 0x000fda0003f05300 */
[----:B------:R-:W-:Y:S05]  /*0ab0*/  @!P0 BRA `(.L_x_8) ;  /* 0x0000000000088947 */ /* 0x000fea0003800000 */
[----:B------:R0:W5:Y:S01]  /*0ac0*/  LD.E R88, desc[UR52][R6.64] ;  /* 0x0000003406587980 */ /* 0x000162000c101900 */
[----:B------:R-:W-:Y:S05]  /*0ad0*/  BRA `(.L_x_9) ;  /* 0x0000000000247947 */ /* 0x000fea0003800000 */
.L_x_8:
[----:B------:R-:W-:Y:S02]  /*0ae0*/  ULDC.64 UR4, c[0x0][0x590] ;  /* 0x0001640000047ab9 */ /* 0x000fe40000000a00 */
[----:B------:R-:W-:-:S04]  /*0af0*/  ISETP.NE.U32.AND P0, PT, RZ, UR4, PT ;  /* 0x00000004ff007c0c */ /* 0x000fc8000bf05070 */
[----:B------:R-:W-:-:S13]  /*0b00*/  ISETP.NE.AND.EX P0, PT, RZ, UR5, PT, P0 ;  /* 0x00000005ff007c0c */ /* 0x000fda000bf05300 */
[----:B------:R-:W-:Y:S05]  /*0b10*/  @!P0 BRA `(.L_x_10) ;  /* 0x00000000000c8947 */ /* 0x000fea0003800000 */
[----:B------:R-:W2:Y:S02]  /*0b20*/  LDC.64 R88, c[0x0][0x590] ;  /* 0x00016400ff587b82 */ /* 0x000ea40000000a00 */
[----:B--2---:R2:W5:Y:S01]  /*0b30*/  LDG.E R88, desc[UR52][R88.64] ;  /* 0x0000003458587981 */ /* 0x004562000c1e1900 */
[----:B------:R-:W-:Y:S05]  /*0b40*/  BRA `(.L_x_9) ;  /* 0x0000000000087947 */ /* 0x000fea0003800000 */
.L_x_10:
[----:B------:R-:W-:Y:S02]  /*0b50*/  ULDC UR4, c[0x0][0x584] ;  /* 0x0001610000047ab9 */ /* 0x000fe40000000800 */
[----:B------:R-:W-:-:S07]  /*0b60*/  IMAD.U32 R88, RZ, RZ, UR4 ;  /* 0x00000004ff587e24 */ /* 0x000fce000f8e00ff */
.L_x_9:
[----:B------:R-:W-:Y:S01]  /*0b70*/  ULDC UR4, c[0x0][0x65c] ;  /* 0x0001970000047ab9 */ /* 0x000fe20000000800 */
[----:B01----:R-:W0:Y:S01]  /*0b80*/  LDC.64 R6, c[0x0][0x650] ;  /* 0x00019400ff067b82 */ /* 0x003e220000000a00 */
[----:B------:R-:W-:Y:S01]  /*0b90*/  UISETP.NE.AND UP2, UPT, UR4, 0x1, UPT ;  /* 0x000000010400788c */ /* 0x000fe2000bf45270 */
[----:B------:R-:W-:Y:S01]  /*0ba0*/  IMAD.MOV.U32 R18, RZ, RZ, -0x1 ;  /* 0xffffffffff127424 */ /* 0x000fe200078e00ff */
[----:B------:R-:W-:Y:S01]  /*0bb0*/  UISETP.NE.AND UP0, UPT, UR19, 0x2, UPT ;  /* 0x000000021300788c */ /* 0x000fe2000bf05270 */
[----:B------:R-:W-:Y:S01]  /*0bc0*/  IMAD.MOV.U32 R2, RZ, RZ, -0x1 ;  /* 0xffffffffff027424 */ /* 0x000fe200078e00ff */
[----:B------:R-:W-:Y:S01]  /*0bd0*/  UP2UR UR45, UPR, URZ, 0x4 ;  /* 0x000000043f2d7883 */ /* 0x000fe20008000000 */
[----:B------:R-:W-:-:S06]  /*0be0*/  IMAD.MOV.U32 R19, RZ, RZ, -0x1 ;  /* 0xffffffffff137424 */ /* 0x000fcc00078e00ff */
[----:B------:R-:W-:Y:S01]  /*0bf0*/  @UP2 ULDC UR12, c[0x0][0x10] ;  /* 0x00000400000c2ab9 */ /* 0x000fe20000000800 */
[----:B------:R-:W-:Y:S01]  /*0c00*/  @UP2 UMOV UR4, UR8 ;  /* 0x0000000800042c82 */ /* 0x000fe20008000000 */
[----:B------:R-:W-:Y:S01]  /*0c10*/  @UP2 UMOV UR5, URZ ;  /* 0x0000003f00052c82 */ /* 0x000fe20008000000 */
[----:B------:R-:W-:Y:S01]  /*0c20*/  @!UP2 ULDC UR16, c[0x0][0xc] ;  /* 0x000003000010aab9 */ /* 0x000fe20000000800 */
[----:B------:R-:W-:Y:S01]  /*0c30*/  @UP2 UIMAD.WIDE.U32 UR12, UR15, UR12, UR4 ;  /* 0x0000000c0f0c22a5 */ /* 0x000fe2000f8e0004 */
[----:B------:R-:W-:Y:S02]  /*0c40*/  ULDC UR10, c[0x0][0xc] ;  /* 0x00000300000a7ab9 */ /* 0x000fe40000000800 */
[----:B------:R-:W-:Y:S01]  /*0c50*/  @UP2 UMOV UR4, URZ ;  /* 0x0000003f00042c82 */ /* 0x000fe20008000000 */
[----:B------:R-:W-:Y:S01]  /*0c60*/  UMOV UR5, URZ ;  /* 0x0000003f00057c82 */ /* 0x000fe20008000000 */
[----:B------:R-:W-:Y:S01]  /*0c70*/  @UP2 UIADD3 UR18, UR13, UR4, URZ ;  /* 0x000000040d122290 */ /* 0x000fe2000fffe03f */
[----:B------:R-:W-:-:S02]  /*0c80*/  ULDC UR11, c[0x0][0x10] ;  /* 0x00000400000b7ab9 */ /* 0x000fc40000000800 */
[----:B------:R-:W-:Y:S01]  /*0c90*/  UMOV UR4, UR15 ;  /* 0x0000000f00047c82 */ /* 0x000fe20008000000 */
[----:B------:R-:W-:Y:S02]  /*0ca0*/  UIMAD.WIDE.U32 UR10, UR10, UR11, URZ ;  /* 0x0000000b0a0a72a5 */ /* 0x000fe4000f8e003f */
[----:B------:R-:W-:Y:S01]  /*0cb0*/  @!UP2 UIMAD.WIDE.U32 UR4, UR8, UR16, UR4 ;  /* 0x000000100804a2a5 */ /* 0x000fe2000f8e0004 */
[----:B------:R-:W-:Y:S02]  /*0cc0*/  ULDC UR13, c[0x0][0x14] ;  /* 0x00000500000d7ab9 */ /* 0x000fe40000000800 */
[----:B------:R-:W-:Y:S02]  /*0cd0*/  UIMAD.WIDE.U32 UR54, UR10, UR13, URZ ;  /* 0x0000000d0a3672a5 */ /* 0x000fe4000f8e003f */
[----:B------:R-:W-:Y:S02]  /*0ce0*/  UIMAD UR37, UR11, UR13, URZ ;  /* 0x0000000d0b2572a4 */ /* 0x000fe4000f8e023f */
[----:B------:R-:W-:Y:S01]  /*0cf0*/  @!UP2 UMOV UR12, UR4 ;  /* 0x00000004000cac82 */ /* 0x000fe20008000000 */
[----:B------:R-:W-:Y:S01]  /*0d00*/  @!UP2 UMOV UR18, UR5 ;  /* 0x000000050012ac82 */ /* 0x000fe20008000000 */
[----:B------:R-:W-:-:S02]  /*0d10*/  UIADD3 UR37, UR55, UR37, URZ ;  /* 0x0000002537257290 */ /* 0x000fc4000fffe03f */
[----:B------:R-:W-:-:S04]  /*0d20*/  UIADD3 UR4, UP1, UR12, UR54, URZ ;  /* 0x000000360c047290 */ /* 0x000fc8000ff3e03f */
[----:B------:R-:W-:Y:S02]  /*0d30*/  UIADD3.X UR5, UR18, UR37, URZ, UP1, !UPT ;  /* 0x0000002512057290 */ /* 0x000fe40008ffe43f */
[----:B------:R-:W-:Y:S02]  /*0d40*/  USEL UR4, UR4, UR12, !UP0 ;  /* 0x0000000c04047287 */ /* 0x000fe4000c000000 */
[----:B------:R-:W-:-:S04]  /*0d50*/  USEL UR5, UR5, UR18, !UP0 ;  /* 0x0000001205057287 */ /* 0x000fc8000c000000 */
[----:B0-----:R-:W-:Y:S01]  /*0d60*/  ISETP.LE.U32.AND P0, PT, R6, UR4, PT ;  /* 0x0000000406007c0c */ /* 0x001fe2000bf03070 */
[----:B------:R-:W-:Y:S02]  /*0d70*/  IMAD.U32 R16, RZ, RZ, UR4 ;  /* 0x00000004ff107e24 */ /* 0x000fe4000f8e00ff */
[----:B------:R-:W-:Y:S02]  /*0d80*/  IMAD.U32 R0, RZ, RZ, UR5 ;  /* 0x00000005ff007e24 */ /* 0x000fe4000f8e00ff */
[----:B------:R-:W-:-:S03]  /*0d90*/  IMAD.U32 R17, RZ, RZ, UR5 ;  /* 0x00000005ff117e24 */ /* 0x000fc6000f8e00ff */
[----:B------:R-:W-:Y:S02]  /*0da0*/  ISETP.GE.U32.AND.EX P0, PT, R0, R7, PT, P0 ;  /* 0x000000070000720c */ /* 0x000fe40003f06100 */
[----:B------:R-:W-:-:S11]  /*0db0*/  PRMT R0, RZ, 0x7610, R0 ;  /* 0x00007610ff007816 */ /* 0x000fd60000000000 */
[----:B------:R-:W-:Y:S05]  /*0dc0*/  @P0 BRA `(.L_x_11) ;  /* 0x0000000400500947 */ /* 0x000fea0003800000 */
[----:B------:R-:W-:Y:S01]  /*0dd0*/  ULDC.64 UR18, c[0x0][0x628] ;  /* 0x00018a0000127ab9 */ /* 0x000fe20000000a00 */
[C---:B------:R-:W-:Y:S01]  /*0de0*/  R2UR UR20, R16.reuse ;  /* 0x00000000101472ca */ /* 0x040fe200000e0000 */
[----:B------:R-:W-:Y:S01]  /*0df0*/  ULDC UR16, c[0x0][0x630] ;  /* 0x00018c0000107ab9 */ /* 0x000fe20000000800 */
[----:B------:R-:W-:Y:S02]  /*0e00*/  ISETP.NE.U32.AND P0, PT, RZ, UR18, PT ;  /* 0x00000012ff007c0c */ /* 0x000fe4000bf05070 */
[----:B------:R-:W-:Y:S02]  /*0e10*/  R2UR UR4, R16 ;  /* 0x00000000100472ca */ /* 0x000fe400000e0000 */
[----:B------:R-:W-:Y:S02]  /*0e20*/  ISETP.NE.AND.EX P0, PT, RZ, UR19, PT, P0 ;  /* 0x00000013ff007c0c */ /* 0x000fe4000bf05300 */
[----:B------:R-:W-:-:S11]  /*0e30*/  R2UR UR5, R17 ;  /* 0x00000000110572ca */ /* 0x000fd600000e0000 */
[----:B------:R-:W-:Y:S05]  /*0e40*/  @!P0 BRA `(.L_x_12) ;  /* 0x0000000000308947 */ /* 0x000fea0003800000 */
[----:B------:R-:W-:Y:S01]  /*0e50*/  R2UR UR4, R16 ;  /* 0x00000000100472ca */ /* 0x000fe200000e0000 */
[----:B------:R-:W-:Y:S01]  /*0e60*/  ULDC UR12, c[0x0][0x634] ;  /* 0x00018d00000c7ab9 */ /* 0x000fe20000000800 */
[----:B------:R-:W-:-:S11]  /*0e70*/  R2UR UR15, R17 ;  /* 0x00000000110f72ca */ /* 0x000fd600000e0000 */
[----:B------:R-:W-:-:S04]  /*0e80*/  UIADD3 UR12, UP1, UR4, UR12, URZ ;  /* 0x0000000c040c7290 */ /* 0x000fc8000ff3e03f */
[----:B------:R-:W-:-:S04]  /*0e90*/  UIADD3.X UR15, URZ, UR15, URZ, UP1, !UPT ;  /* 0x0000000f3f0f7290 */ /* 0x000fc80008ffe43f */
[----:B------:R-:W-:-:S04]  /*0ea0*/  UIMAD.WIDE.U32 UR4, UR15, UR18, URZ ;  /* 0x000000120f0472a5 */ /* 0x000fc8000f8e003f */
[----:B------:R-:W-:Y:S02]  /*0eb0*/  UIMAD.WIDE.U32 UR10, UP1, UR12, UR19, UR4 ;  /* 0x000000130c0a72a5 */ /* 0x000fe4000f820004 */
[----:B------:R-:W-:Y:S02]  /*0ec0*/  UIMAD.WIDE.U32 UR4, UR12, UR18, URZ ;  /* 0x000000120c0472a5 */ /* 0x000fe4000f8e003f */
[----:B------:R-:W-:Y:S02]  /*0ed0*/  UIADD3.X UR13, URZ, URZ, URZ, UP1, !UPT ;  /* 0x0000003f3f0d7290 */ /* 0x000fe40008ffe43f */
[----:B------:R-:W-:Y:S01]  /*0ee0*/  UIADD3 URZ, UP1, UR5, UR10, URZ ;  /* 0x0000000a053f7290 */ /* 0x000fe2000ff3e03f */
[----:B------:R-:W-:-:S03]  /*0ef0*/  UMOV UR12, UR11 ;  /* 0x0000000b000c7c82 */ /* 0x000fc60008000000 */
[----:B------:R-:W-:-:S12]  /*0f00*/  UIMAD.WIDE.U32.X UR4, UR15, UR19, UR12, UP1 ;  /* 0x000000130f0472a5 */ /* 0x000fd800088e040c */
.L_x_12:
[----:B------:R-:W-:Y:S01]  /*0f10*/  USHF.R.U64 UR4, UR4, UR16, UR5 ;  /* 0x0000001004047299 */ /* 0x000fe20008001205 */
[----:B------:R-:W-:Y:S01]  /*0f20*/  R2UR UR11, R17 ;  /* 0x00000000110b72ca */ /* 0x000fe200000e0000 */
[----:B------:R-:W-:Y:S02]  /*0f30*/  USHF.R.U32.HI UR5, URZ, UR16, UR5 ;  /* 0x000000103f057299 */ /* 0x000fe40008011605 */
[----:B------:R-:W-:Y:S01]  /*0f40*/  UIADD3 UR12, UP1, URZ, -UR4, URZ ;  /* 0x800000043f0c7290 */ /* 0x000fe2000ff3e03f */
[----:B------:R-:W-:Y:S01]  /*0f50*/  ULDC.64 UR18, c[0x0][0x620] ;  /* 0x0001880000127ab9 */ /* 0x000fe20000000a00 */
[----:B------:R-:W-:Y:S02]  /*0f60*/  UISETP.NE.AND UP2, UPT, UR45, URZ, UPT ;  /* 0x0000003f2d00728c */ /* 0x000fe4000bf45270 */
[----:B------:R-:W-:Y:S01]  /*0f70*/  UIADD3.X UR5, URZ, ~UR5, URZ, UP1, !UPT ;  /* 0x800000053f057290 */ /* 0x000fe20008ffe43f */
[----:B------:R-:W-:Y:S01]  /*0f80*/  UMOV UR10, UR20 ;  /* 0x00000014000a7c82 */ /* 0x000fe20008000000 */
[----:B------:R-:W-:-:S02]  /*0f90*/  ULDC UR13, c[0x0][0x618] ;  /* 0x00018600000d7ab9 */ /* 0x000fc40000000800 */
[----:B------:R-:W-:Y:S02]  /*0fa0*/  UIMAD UR5, UR5, UR18, URZ ;  /* 0x00000012050572a4 */ /* 0x000fe4000f8e023f */
[----:B------:R-:W-:Y:S02]  /*0fb0*/  UIMAD.WIDE.U32 UR10, UR12, UR18, UR10 ;  /* 0x000000120c0a72a5 */ /* 0x000fe4000f8e000a */
[----:B------:R-:W-:Y:S02]  /*0fc0*/  UIMAD UR12, UR12, UR19, UR5 ;  /* 0x000000130c0c72a4 */ /* 0x000fe4000f8e0205 */
[----:B------:R-:W-:Y:S02]  /*0fd0*/  @UP2 UIMAD UR7, UR17, UR9, UR8 ;  /* 0x00000009110722a4 */ /* 0x000fe4000f8e0208 */
[----:B------:R-:W-:Y:S01]  /*0fe0*/  UIADD3 UR11, UR11, UR12, URZ ;  /* 0x0000000c0b0b7290 */ /* 0x000fe2000fffe03f */
[----:B------:R-:W-:Y:S01]  /*0ff0*/  ULDC.64 UR8, c[0x0][0x640] ;  /* 0x0001900000087ab9 */ /* 0x000fe20000000a00 */
[----:B------:R-:W-:-:S02]  /*1000*/  ULDC UR15, c[0x0][0x608] ;  /* 0x00018200000f7ab9 */ /* 0x000fc40000000800 */
[----:B------:R-:W-:Y:S01]  /*1010*/  USHF.R.U64 UR20, UR10, UR13, UR11 ;  /* 0x0000000d0a147299 */ /* 0x000fe2000800120b */
[----:B------:R-:W-:Y:S01]  /*1020*/  ISETP.NE.U32.AND P0, PT, RZ, UR8, PT ;  /* 0x00000008ff007c0c */ /* 0x000fe2000bf05070 */
[----:B------:R-:W-:Y:S01]  /*1030*/  USHF.R.U32.HI UR11, URZ, UR13, UR11 ;  /* 0x0000000d3f0b7299 */ /* 0x000fe2000801160b */
[----:B------:R-:W-:Y:S02]  /*1040*/  ULDC UR21, c[0x0][0x658] ;  /* 0x0001960000157ab9 */ /* 0x000fe40000000800 */
[----:B------:R-:W-:Y:S01]  /*1050*/  ISETP.NE.AND.EX P0, PT, RZ, UR9, PT, P0 ;  /* 0x00000009ff007c0c */ /* 0x000fe2000bf05300 */
[----:B------:R-:W-:Y:S02]  /*1060*/  USHF.R.U64 UR25, UR20, UR15, UR11 ;  /* 0x0000000f14197299 */ /* 0x000fe4000800120b */
[----:B------:R-:W-:Y:S01]  /*1070*/  USHF.R.U32.HI UR11, URZ, UR15, UR11 ;  /* 0x0000000f3f0b7299 */ /* 0x000fe2000801160b */
[----:B------:R-:W-:Y:S01]  /*1080*/  UMOV UR10, 0xffffffff ;  /* 0xffffffff000a7882 */ /* 0x000fe20000000000 */
[----:B------:R-:W-:Y:S01]  /*1090*/  ULDC UR5, c[0x0][0x600] ;  /* 0x0001800000057ab9 */ /* 0x000fe20000000800 */
[----:B------:R-:W-:-:S02]  /*10a0*/  USHF.L.U32 UR10, UR10, UR21, URZ ;  /* 0x000000150a0a7299 */ /* 0x000fc4000800063f */
[----:B------:R-:W-:Y:S02]  /*10b0*/  USHF.R.U64 UR26, UR25, UR21, UR11 ;  /* 0x00000015191a7299 */ /* 0x000fe4000800120b */
[----:B------:R-:W-:Y:S02]  /*10c0*/  ULOP3.LUT UR15, URZ, UR10, URZ, 0x33, !UPT ;  /* 0x0000000a3f0f7292 */ /* 0x000fe4000f8e333f */
[----:B------:R-:W-:Y:S02]  /*10d0*/  UIADD3 UR19, UR5, -0x1, URZ ;  /* 0xffffffff05137890 */ /* 0x000fe4000fffe03f */
[----:B------:R-:W-:Y:S01]  /*10e0*/  USHF.R.U32.HI UR11, URZ, UR21, UR11 ;  /* 0x000000153f0b7299 */ /* 0x000fe2000801160b */
[----:B------:R-:W-:Y:S01]  /*10f0*/  ULDC UR22, c[0x0][0x648] ;  /* 0x0001920000167ab9 */ /* 0x000fe20000000800 */
[----:B------:R-:W-:Y:S01]  /*1100*/  ULDC UR23, c[0x0][0x638] ;  /* 0x00018e0000177ab9 */ /* 0x000fe20000000800 */
[----:B------:R-:W-:Y:S01]  /*1110*/  UMOV UR24, 0x1 ;  /* 0x0000000100187882 */ /* 0x000fe20000000000 */
[----:B------:R-:W-:Y:S01]  /*1120*/  UMOV UR10, UR26 ;  /* 0x0000001a000a7c82 */ /* 0x000fe20008000000 */
[----:B------:R-:W-:Y:S07]  /*1130*/  @!P0 BRA `(.L_x_13) ;  /* 0x0000000000308947 */ /* 0x000fee0003800000 */
[----:B------:R-:W-:Y:S02]  /*1140*/  ULDC UR16, c[0x0][0x64c] ;  /* 0x0001930000107ab9 */ /* 0x000fe40000000800 */
        /* <DEDUP_REMOVED lines=8> */
[----:B------:R-:W-:-:S07]  /*11d0*/  UIMAD.WIDE.U32.X UR8, UR18, UR9, UR16, UP1 ;  /* 0x00000009120872a5 */ /* 0x000fce00088e0410 */
[----:B------:R-:W-:Y:S01]  /*11e0*/  UMOV UR10, UR8 ;  /* 0x00000008000a7c82 */ /* 0x000fe20008000000 */
[----:B------:R-:W-:-:S05]  /*11f0*/  UMOV UR11, UR9 ;  /* 0x00000009000b7c82 */ /* 0x000fca0008000000 */
.L_x_13:
[----:B------:R-:W-:Y:S01]  /*1200*/  USHF.R.U64 UR9, UR10, UR22, UR11 ;  /* 0x000000160a097299 */ /* 0x000fe2000800120b */
[----:B------:R-:W-:Y:S01]  /*1210*/  IMAD.MOV.U32 R0, RZ, RZ, 0x1 ;  /* 0x00000001ff007424 */ /* 0x000fe200078e00ff */
[----:B------:R-:W-:Y:S01]  /*1220*/  USHF.L.U32 UR8, UR24, UR21, URZ ;  /* 0x0000001518087299 */ /* 0x000fe2000800063f */
[----:B------:R-:W-:Y:S01]  /*1230*/  IMAD.U32 R19, RZ, RZ, UR4 ;  /* 0x00000004ff137e24 */ /* 0x000fe2000f8e00ff */
[----:B------:R-:W-:Y:S02]  /*1240*/  ULOP3.LUT UR15, UR25, UR15, URZ, 0xc0, !UPT ;  /* 0x0000000f190f7292 */ /* 0x000fe4000f8ec03f */
[----:B------:R-:W-:Y:S02]  /*1250*/  UIADD3 UR10, -UR9, URZ, URZ ;  /* 0x0000003f090a7290 */ /* 0x000fe4000fffe13f */
[----:B------:R-:W-:Y:S02]  /*1260*/  UIMAD UR15, UR8, UR9, UR15 ;  /* 0x00000009080f72a4 */ /* 0x000fe4000f8e020f */
[----:B------:R-:W-:-:S02]  /*1270*/  ULOP3.LUT UR19, UR20, UR19, URZ, 0xc0, !UPT ;  /* 0x0000001314137292 */ /* 0x000fc4000f8ec03f */
[----:B------:R-:W-:Y:S01]  /*1280*/  UIMAD UR8, UR10, UR23, UR26 ;  /* 0x000000170a0872a4 */ /* 0x000fe2000f8e021a */
[----:B------:R-:W-:Y:S01]  /*1290*/  ULDC UR9, c[0x0][0x610] ;  /* 0x0001840000097ab9 */ /* 0x000fe20000000800 */
[----:B------:R-:W-:Y:S02]  /*12a0*/  UISETP.NE.AND UP1, UPT, UR45, URZ, UPT ;  /* 0x0000003f2d00728c */ /* 0x000fe4000bf25270 */
[----:B------:R-:W-:Y:S02]  /*12b0*/  UIMAD UR7, UR15, UR9, UR7 ;  /* 0x000000090f0772a4 */ /* 0x000fe4000f8e0207 */
[----:B------:R-:W-:-:S04]  /*12c0*/  UIMAD UR8, UR8, UR5, UR19 ;  /* 0x00000005080872a4 */ /* 0x000fc8000f8e0213 */
[----:B------:R-:W-:Y:S02]  /*12d0*/  USEL UR5, UR8, UR7, !UP1 ;  /* 0x0000000708057287 */ /* 0x000fe4000c800000 */
[----:B------:R-:W-:-:S04]  /*12e0*/  USEL UR7, UR7, UR8, !UP1 ;  /* 0x0000000807077287 */ /* 0x000fc8000c800000 */
[----:B------:R-:W-:Y:S02]  /*12f0*/  IMAD.U32 R2, RZ, RZ, UR5 ;  /* 0x00000005ff027e24 */ /* 0x000fe4000f8e00ff */
[----:B------:R-:W-:-:S07]  /*1300*/  IMAD.U32 R18, RZ, RZ, UR7 ;  /* 0x00000007ff127e24 */ /* 0x000fce000f8e00ff */
.L_x_11:
[----:B------:R-:W-:Y:S05]  /*1310*/  @!P2 BRA `(.L_x_14) ;  /* 0x00000000000ca947 */ /* 0x000fea0003800000 */
[----:B------:R-:W-:Y:S01]  /*1320*/  UCGABAR_WAIT ;  /* 0x0000000000007dc7 */ /* 0x000fe20008000000 */
[----:B------:R-:W-:Y:S01]  /*1330*/  CCTL.IVALL ;  /* 0x00000000ff00798f */ /* 0x000fe20002000000 */
[----:B------:R-:W-:Y:S05]  /*1340*/  BRA `(.L_x_15) ;  /* 0x0000000000047947 */ /* 0x000fea0003800000 */
.L_x_14:
[----:B------:R-:W-:Y:S06]  /*1350*/  BAR.SYNC.DEFER_BLOCKING 0x0 ;  /* 0x0000000000007b1d */ /* 0x000fec0000010000 */
.L_x_15:
[----:B------:R-:W-:Y:S02]  /*1360*/  ULDC UR4, c[0x0][0x28c] ;  /* 0x0000a30000047ab9 */ /* 0x000fe40000000800 */
[----:B------:R-:W-:-:S04]  /*1370*/  UIADD3 UR4, UR4, 0x7f, URZ ;  /* 0x0000007f04047890 */ /* 0x000fc8000fffe03f */
[----:B------:R-:W-:-:S04]  /*1380*/  USHF.R.S32.HI UR5, URZ, 0x1f, UR4 ;  /* 0x0000001f3f057899 */ /* 0x000fc80008011404 */
[----:B------:R-:W-:-:S04]  /*1390*/  ULEA.HI UR5, UR5, UR4, URZ, 0x7 ;  /* 0x0000000405057291 */ /* 0x000fc8000f8f383f */
[----:B------:R-:W-:Y:S01]  /*13a0*/  USHF.R.S32.HI UR38, URZ, 0x7, UR5 ;  /* 0x000000073f267899 */ /* 0x000fe20008011405 */
[----:B------:R-:W-:Y:S11]  /*13b0*/  @!P3 BRA `(.L_x_16) ;  /* 0x000000600054b947 */ /* 0x000ff60003800000 */
[----:B------:R-:W-:-:S06]  /*13c0*/  UISETP.GT.U32.AND UP1, UPT, UR14, 0x1, UPT ;  /* 0x000000010e00788c */ /* 0x000fcc000bf24070 */
[----:B------:R-:W-:-:S13]  /*13d0*/  PLOP3.LUT P0, PT, PT, PT, UP1, 0x80, 0x0 ;  /* 0x000000000000781c */ /* 0x000fda0003f0f018 */
[----:B------:R-:W-:Y:S05]  /*13e0*/  @P0 EXIT ;  /* 0x000000000000094d */ /* 0x000fea0003800000 */
.L_x_17:
[----:B------:R-:W-:-:S08]  /*13f0*/  NOP ;  /* 0x0000000000007918 */ /* 0x000fd00000000000 */
[----:B------:R-:W0:Y:S02]  /*1400*/  USETMAXREG.TRY_ALLOC.CTAPOOL UP1, 0xe8 ;  /* 0x000000e8000079c8 */ /* 0x000e240008020600 */
[----:B0-----:R-:W-:-:S13]  /*1410*/  PLOP3.LUT P0, PT, PT, PT, UP1, 0x80, 0x0 ;  /* 0x000000000000781c */ /* 0x001fda0003f0f018 */
[----:B------:R-:W-:Y:S05]  /*1420*/  @!P0 BRA `(.L_x_17) ;  /* 0xfffffffc00f08947 */ /* 0x000fea000383ffff */
[----:B------:R-:W-:-:S13]  /*1430*/  LOP3.LUT P0, RZ, R0, 0xff, RZ, 0xc0, !PT ;  /* 0x000000ff00ff7812 */ /* 0x000fda000780c0ff */
[----:B------:R-:W-:Y:S05]  /*1440*/  @!P0 EXIT ;  /* 0x000000000000894d */ /* 0x000fea0003800000 */
[----:B------:R-:W0:Y:S01]  /*1450*/  S2UR UR5, SR_CgaCtaId ;  /* 0x00000000000579c3 */ /* 0x000e220000008800 */
[CC--:B------:R-:W-:Y:S01]  /*1460*/  LEA.HI R0, R9.reuse, R4.reuse, RZ, 0x2 ;  /* 0x0000000409007211 */ /* 0x0c0fe200078f10ff */
[----:B------:R-:W-:Y:S01]  /*1470*/  UMOV UR40, 0x400 ;  /* 0x0000040000287882 */ /* 0x000fe20000000000 */
[----:B------:R-:W-:Y:S01]  /*1480*/  LEA.HI R9, R9, R4, RZ, 0x5 ;  /* 0x0000000409097211 */ /* 0x000fe200078f28ff */
[----:B------:R-:W-:Y:S01]  /*1490*/  USHF.R.U32.HI UR4, URZ, 0x1, UR38 ;  /* 0x000000013f047899 */ /* 0x000fe20008011626 */
[--C-:B------:R-:W-:Y:S01]  /*14a0*/  SHF.R.S32.HI R90, RZ, 0x2, R0.reuse ;  /* 0x00000002ff5a7819 */ /* 0x100fe20000011400 */
[----:B------:R-:W-:Y:S01]  /*14b0*/  ULOP3.LUT UR44, UR38, 0x1, URZ, 0xc0, !UPT ;  /* 0x00000001262c7892 */ /* 0x000fe2000f8ec03f */
[----:B------:R-:W-:Y:S01]  /*14c0*/  SHF.R.S32.HI R3, RZ, 0x1f, R0 ;  /* 0x0000001fff037819 */ /* 0x000fe20000011400 */
[----:B------:R-:W2:Y:S01]  /*14d0*/  LDC.64 R94, c[0x0][0x5c8] ;  /* 0x00017200ff5e7b82 */ /* 0x000ea20000000a00 */
[----:B------:R-:W-:Y:S01]  /*14e0*/  SHF.R.S32.HI R9, RZ, 0x5, R9 ;  /* 0x00000005ff097819 */ /* 0x000fe20000011409 */
[----:B------:R-:W-:Y:S01]  /*14f0*/  ULDC.64 UR10, c[0x0][0x288] ;  /* 0x0000a200000a7ab9 */ /* 0x000fe20000000a00 */
[----:B------:R-:W-:Y:S01]  /*1500*/  LEA.HI R3, R3, R90, RZ, 0x3 ;  /* 0x0000005a03037211 */ /* 0x000fe200078f18ff */
[----:B------:R-:W-:-:S02]  /*1510*/  UISETP.LT.AND UP1, UPT, UR38, 0x1, UPT ;  /* 0x000000012600788c */ /* 0x000fc4000bf21270 */
[----:B------:R-:W-:Y:S01]  /*1520*/  ULOP3.LUT UR4, UR4, 0x1, URZ, 0xc0, !UPT ;  /* 0x0000000104047892 */ /* 0x000fe2000f8ec03f */
[----:B------:R-:W-:Y:S01]  /*1530*/  LOP3.LUT R3, R3, 0xfffffff8, RZ, 0xc0, !PT ;  /* 0xfffffff803037812 */ /* 0x000fe200078ec0ff */
[----:B------:R-:W-:Y:S01]  /*1540*/  ULDC UR43, c[0x0][0x658] ;  /* 0x00019600002b7ab9 */ /* 0x000fe20000000800 */
[----:B------:R-:W-:Y:S01]  /*1550*/  UMOV UR6, 0xffffffff ;  /* 0xffffffff00067882 */ /* 0x000fe20000000000 */
[----:B------:R-:W-:Y:S01]  /*1560*/  ULDC UR8, c[0x0][0x284] ;  /* 0x0000a10000087ab9 */ /* 0x000fe20000000800 */
[----:B------:R-:W-:Y:S01]  /*1570*/  USEL UR44, UR44, URZ, !UP0 ;  /* 0x0000003f2c2c7287 */ /* 0x000fe2000c000000 */
[----:B------:R-:W-:Y:S01]  /*1580*/  IMAD.IADD R90, R90, 0x1, -R3 ;  /* 0x000000015a5a7824 */ /* 0x000fe200078e0a03 */
[----:B------:R-:W-:Y:S01]  /*1590*/  LOP3.LUT R3, R0, 0xfffffffc, RZ, 0xc0, !PT ;  /* 0xfffffffc00037812 */ /* 0x000fe200078ec0ff */
[----:B------:R-:W-:Y:S01]  /*15a0*/  VIADD R0, R5, 0xffffffff ;  /* 0xffffffff05007836 */ /* 0x000fe20000000000 */
[----:B------:R-:W-:Y:S01]  /*15b0*/  USEL UR46, UR38, 0x1, UP1 ;  /* 0x00000001262e7887 */ /* 0x000fe20008800000 */
[--C-:B------:R-:W-:Y:S01]  /*15c0*/  IMAD R98, R9, -0x10, -R90.reuse ;  /* 0xfffffff009627824 */ /* 0x100fe200078e0a5a */
[----:B0-----:R-:W-:Y:S01]  /*15d0*/  ULEA UR40, UR5, UR40, 0x18 ;  /* 0x0000002805287291 */ /* 0x001fe2000f8ec03f */
[----:B------:R-:W-:Y:S01]  /*15e0*/  IMAD.IADD R3, R4, 0x1, -R3 ;  /* 0x0000000104037824 */ /* 0x000fe200078e0a03 */
[C---:B------:R-:W-:Y:S01]  /*15f0*/  ISETP.NE.AND P0, PT, R0.reuse, RZ, PT ;  /* 0x000000ff0000720c */ /* 0x040fe20003f05270 */
[----:B------:R-:W-:Y:S01]  /*1600*/  IMAD.SHL.U32 R0, R0, 0x8, RZ ;  /* 0x0000000800007824 */ /* 0x000fe200078e00ff */
[----:B------:R-:W-:Y:S01]  /*1610*/  UIADD3 UR50, UR40, 0x30, URZ ;  /* 0x0000003028327890 */ /* 0x000fe2000fffe03f */
[--C-:B------:R-:W-:Y:S01]  /*1620*/  SHF.R.S32.HI R91, RZ, 0x1f, R90.reuse ;  /* 0x0000001fff5b7819 */ /* 0x100fe2000001145a */
[----:B------:R-:W-:Y:S01]  /*1630*/  IMAD.SHL.U32 R92, R3, 0x2, RZ ;  /* 0x00000002035c7824 */ /* 0x000fe200078e00ff */
[----:B------:R-:W-:Y:S01]  /*1640*/  USHF.L.U32 UR6, UR6, UR43, URZ ;  /* 0x0000002b06067299 */ /* 0x000fe2000800063f */
[----:B------:R-:W-:Y:S01]  /*1650*/  IMAD.U32 R4, RZ, RZ, UR10 ;  /* 0x0000000aff047e24 */ /* 0x000fe2000f8e00ff */
[----:B------:R-:W-:Y:S01]  /*1660*/  LOP3.LUT R0, R0, 0x8, RZ, 0xc0, !PT ;  /* 0x0000000800007812 */ /* 0x000fe200078ec0ff */
[----:B------:R-:W-:Y:S01]  /*1670*/  UISETP.EQ.U32.AND UP0, UPT, UR4, 0x1, !UP0 ;  /* 0x000000010400788c */ /* 0x000fe2000c702070 */
[C---:B--2---:R-:W-:Y:S01]  /*1680*/  SHF.L.U64.HI R89, R94.reuse, 0x3, R95 ;  /* 0x000000035e597819 */ /* 0x044fe2000001025f */
[----:B------:R-:W-:Y:S01]  /*1690*/  IMAD.WIDE R90, R9, 0x10, R90 ;  /* 0x00000010095a7825 */ /* 0x000fe200078e025a */
[----:B------:R-:W-:Y:S01]  /*16a0*/  SEL R100, RZ, 0x1, P0 ;  /* 0x00000001ff647807 */ /* 0x000fe20000000000 */
[----:B------:R-:W-:Y:S01]  /*16b0*/  ULDC UR42, c[0x0][0x600] ;  /* 0x00018000002a7ab9 */ /* 0x000fe20000000800 */
[----:B------:R-:W-:Y:S01]  /*16c0*/  LEA R96, R5, UR50, 0x3 ;  /* 0x0000003205607c11 */ /* 0x000fe2000f8e18ff */
[----:B------:R-:W-:Y:S01]  /*16d0*/  IMAD.SHL.U32 R94, R94, 0x8, RZ ;  /* 0x000000085e5e7824 */ /* 0x000fe200078e00ff */
[C---:B------:R-:W-:Y:S01]  /*16e0*/  LOP3.LUT R101, R0.reuse, 0x8, RZ, 0x3c, !PT ;  /* 0x0000000800657812 */ /* 0x040fe200078e3cff */
[----:B------:R-:W-:Y:S01]  /*16f0*/  IMAD R95, R3, -0x2, R4 ;  /* 0xfffffffe035f7824 */ /* 0x000fe200078e0204 */
[----:B------:R-:W-:Y:S01]  /*1700*/  LOP3.LUT R97, R0, 0x18, RZ, 0x3c, !PT ;  /* 0x0000001800617812 */ /* 0x000fe200078e3cff */
[----:B------:R-:W-:Y:S01]  /*1710*/  VIADD R98, R98, UR8 ;  /* 0x0000000862627c36 */ /* 0x000fe20008000000 */
[----:B------:R-:W-:Y:S01]  /*1720*/  SHF.R.S32.HI R93, RZ, 0x1f, R92 ;  /* 0x0000001fff5d7819 */ /* 0x000fe2000001145c */
[----:B------:R-:W-:Y:S01]  /*1730*/  UMOV UR7, 0x1 ;  /* 0x0000000100077882 */ /* 0x000fe20000000000 */
[----:B------:R-:W-:-:S02]  /*1740*/  ULOP3.LUT UR49, UR39, 0x1, URZ, 0xfc, !UPT ;  /* 0x0000000127317892 */ /* 0x000fc4000f8efc3f */
[----:B------:R-:W-:Y:S02]  /*1750*/  USHF.L.U64.HI UR36, UR54, 0x1, UR37 ;  /* 0x0000000136247899 */ /* 0x000fe40008010225 */
[----:B------:R-:W-:Y:S02]  /*1760*/  UIADD3 UR41, UR11, 0xfe, URZ ;  /* 0x000000fe0b297890 */ /* 0x000fe4000fffe03f */
[----:B------:R-:W-:Y:S02]  /*1770*/  UIADD3 UR42, UR42, -0x1, URZ ;  /* 0xffffffff2a2a7890 */ /* 0x000fe4000fffe03f */
[----:B------:R-:W-:Y:S02]  /*1780*/  USHF.L.U32 UR43, UR7, UR43, URZ ;  /* 0x0000002b072b7299 */ /* 0x000fe4000800063f */
[----:B------:R-:W-:Y:S02]  /*1790*/  UIADD3 UR46, -UR46, UR38, URZ ;  /* 0x000000262e2e7290 */ /* 0x000fe4000fffe13f */
[----:B------:R-:W-:-:S02]  /*17a0*/  ULOP3.LUT UR47, URZ, UR6, URZ, 0x33, !UPT ;  /* 0x000000063f2f7292 */ /* 0x000fc4000f8e333f */
[----:B------:R-:W-:-:S12]  /*17b0*/  USEL UR48, URZ, 0x1, !UP0 ;  /* 0x000000013f307887 */ /* 0x000fd8000c000000 */
.L_x_165:
[----:B------:R-:W-:-:S04]  /*17c0*/  SHF.L.U32 R3, R100, 0x1f, RZ ;  /* 0x0000001f64037819 */ /* 0x000fc800000006ff */
[----:B------:R-:W0:Y:S02]  /*17d0*/  SYNCS.PHASECHK.TRANS64.TRYWAIT P0, [R96+URZ+-0x8], R3 ;  /* 0xfffff803600075a7 */ /* 0x000e24000800017f */
[----:B012345:R-:W-:Y:S05]  /*17e0*/  @!P0 BRA `(.L_x_18) ;  /* 0x0000006c009c8947 */ /* 0x03ffea0003800000 */
.L_x_185:
[----:B------:R-:W-:Y:S02]  /*17f0*/  ULDC UR4, c[0x0][0x28c] ;  /* 0x0000a30000047ab9 */ /* 0x000fe40000000800 */
[----:B------:R-:W-:-:S13]  /*1800*/  ISETP.LT.AND P0, PT, RZ, UR4, PT ;  /* 0x00000004ff007c0c */ /* 0x000fda000bf01270 */
[----:B------:R-:W-:Y:S05]  /*1810*/  @P0 BRA `(.L_x_19) ;  /* 0x0000000000400947 */ /* 0x000fea0003800000 */
[----:B------:R-:W-:Y:S01]  /*1820*/  MOV R0, 0x0 ;  /* 0x0000000000007802 */ /* 0x000fe20000000f00 */
[----:B------:R-:W-:Y:S01]  /*1830*/  ULDC.64 UR4, c[0x4][0x68] ;  /* 0x01001a0000047ab9 */ /* 0x000fe20000000a00 */
[----:B------:R-:W-:Y:S01]  /*1840*/  ULDC.64 UR6, c[0x4][0x8] ;  /* 0x0100020000067ab9 */ /* 0x000fe20000000a00 */
[----:B------:R-:W-:Y:S01]  /*1850*/  IMAD.U32 R4, RZ, RZ, UR4 ;  /* 0x00000004ff047e24 */ /* 0x000fe2000f8e00ff */
[----:B------:R1:W2:Y:S01]  /*1860*/  LDC.64 R14, c[0x4][R0] ;  /* 0x01000000000e7b82 */ /* 0x0002a20000000a00 */
[----:B------:R-:W-:Y:S01]  /*1870*/  IMAD.U32 R5, RZ, RZ, UR5 ;  /* 0x00000005ff057e24 */ /* 0x000fe2000f8e00ff */
[----:B------:R-:W-:Y:S01]  /*1880*/  ULDC.64 UR4, c[0x4][0x70] ;  /* 0x01001c0000047ab9 */ /* 0x000fe20000000a00 */
[----:B------:R-:W-:Y:S02]  /*1890*/  IMAD.U32 R10, RZ, RZ, UR6 ;  /* 0x00000006ff0a7e24 */ /* 0x000fe4000f8e00ff */
[----:B------:R-:W-:Y:S02]  /*18a0*/  IMAD.U32 R6, RZ, RZ, UR4 ;  /* 0x00000004ff067e24 */ /* 0x000fe4000f8e00ff */
[----:B------:R-:W-:-:S02]  /*18b0*/  IMAD.U32 R7, RZ, RZ, UR5 ;  /* 0x00000005ff077e24 */ /* 0x000fc4000f8e00ff */
[----:B------:R-:W-:Y:S02]  /*18c0*/  IMAD.U32 R11, RZ, RZ, UR7 ;  /* 0x00000007ff0b7e24 */ /* 0x000fe4000f8e00ff */
[----:B------:R-:W-:Y:S02]  /*18d0*/  IMAD.MOV.U32 R8, RZ, RZ, 0x1e1 ;  /* 0x000001e1ff087424 */ /* 0x000fe400078e00ff */
[----:B------:R-:W-:Y:S02]  /*18e0*/  IMAD.MOV.U32 R12, RZ, RZ, 0x1 ;  /* 0x00000001ff0c7424 */ /* 0x000fe400078e00ff */
[----:B-1----:R-:W-:-:S07]  /*18f0*/  IMAD.MOV.U32 R13, RZ, RZ, RZ ;  /* 0x000000ffff0d7224 */ /* 0x002fce00078e00ff */
[----:B------:R-:W-:-:S07]  /*1900*/  LEPC R20, `(.L_x_19) ;  /* 0x000000001014794e */ /* 0x000fce0000000000 */
[----:B0-2--5:R-:W-:Y:S05]  /*1910*/  CALL.ABS.NOINC R14 ;  /* 0x000000000e007343 */ /* 0x025fea0003c00000 */
.L_x_19:
[----:B------:R-:W-:-:S05]  /*1920*/  IMAD.U32 R0, RZ, RZ, UR49 ;  /* 0x00000031ff007e24 */ /* 0x000fca000f8e00ff */
[----:B------:R-:W-:-:S13]  /*1930*/  ISETP.NE.AND P0, PT, R0, 0x3, PT ;  /* 0x000000030000780c */ /* 0x000fda0003f05270 */
[----:B------:R-:W-:Y:S05]  /*1940*/  @!P0 BRA `(.L_x_20) ;  /* 0x0000000000048947 */ /* 0x000fea0003800000 */
[----:B------:R-:W-:Y:S01]  /*1950*/  BPT.TRAP 0x1 ;  /* 0x000000040000795c */ /* 0x000fe20000300000 */
.L_x_20:
[----:B0-----:R-:W-:Y:S02]  /*1960*/  IMAD.U32 R3, RZ, RZ, UR44 ;  /* 0x0000002cff037e24 */ /* 0x001fe4000f8e00ff */
[----:B------:R-:W-:-:S03]  /*1970*/  IMAD.U32 R0, RZ, RZ, UR48 ;  /* 0x00000030ff007e24 */ /* 0x000fc6000f8e00ff */
[----:B------:R-:W-:Y:S02]  /*1980*/  LEA R3, R3, UR40, 0x3 ;  /* 0x0000002803037c11 */ /* 0x000fe4000f8e18ff */
[----:B------:R-:W-:-:S04]  /*1990*/  SHF.L.U32 R0, R0, 0x1f, RZ ;  /* 0x0000001f00007819 */ /* 0x000fc800000006ff */
[----:B------:R0:W1:Y:S01]  /*19a0*/  SYNCS.PHASECHK.TRANS64.TRYWAIT P1, [R3+URZ], R0 ;  /* 0x00000000030075a7 */ /* 0x000062000802017f */
[----:B------:R-:W-:Y:S05]  /*19b0*/  @!P0 BRA `(.L_x_21) ;  /* 0x0000000000048947 */ /* 0x000fea0003800000 */
[----:B------:R-:W-:Y:S01]  /*19c0*/  BPT.TRAP 0x1 ;  /* 0x000000040000795c */ /* 0x000fe20000300000 */
.L_x_21:
[----:B------:R-:W-:-:S05]  /*19d0*/  IMAD.U32 R4, RZ, RZ, UR46 ;  /* 0x0000002eff047e24 */ /* 0x000fca000f8e00ff */
[----:B------:R-:W-:Y:S01]  /*19e0*/  ISETP.GE.AND P2, PT, R4, 0x1, PT ;  /* 0x000000010400780c */ /* 0x000fe20003f46270 */
[----:B-1----:R-:W-:-:S12]  /*19f0*/  @P1 BRA `(.L_x_22) ;  /* 0x0000000000081947 */ /* 0x002fd80003800000 */
[----:B------:R-:W1:Y:S02]  /*1a00*/  SYNCS.PHASECHK.TRANS64.TRYWAIT P1, [R3+URZ], R0 ;  /* 0x00000000030075a7 */ /* 0x000e64000802017f */
[----:B-1----:R-:W-:Y:S05]  /*1a10*/  @!P1 BRA `(.L_x_23) ;  /* 0x0000006c00249947 */ /* 0x002fea0003800000 */
.L_x_22:
[----:B------:R-:W-:Y:S05]  /*1a20*/  WARPSYNC.ALL ;  /* 0x0000000000007948 */ /* 0x000fea0003800000 */
[----:B------:R-:W-:Y:S01]  /*1a30*/  UIADD3 UR4, UR40, 0x100, URZ ;  /* 0x0000010028047890 */ /* 0x000fe2000fffe03f */
[----:B------:R-:W-:Y:S01]  /*1a40*/  WARPGROUP.ARRIVE ;  /* 0x00000000000079c5 */ /* 0x000fe20000000000 */
[----:B------:R-:W-:Y:S02]  /*1a50*/  UIADD3 UR5, UR40, 0x10100, URZ ;  /* 0x0001010028057890 */ /* 0x000fe4000fffe03f */
[----:B------:R-:W-:Y:S02]  /*1a60*/  USHF.R.U32.HI UR4, URZ, 0x4, UR4 ;  /* 0x000000043f047899 */ /* 0x000fe40008011604 */
[----:B------:R-:W-:-:S02]  /*1a70*/  USHF.R.U32.HI UR5, URZ, 0x4, UR5 ;  /* 0x000000043f057899 */ /* 0x000fc40008011605 */
[----:B------:R-:W-:Y:S02]  /*1a80*/  ULOP3.LUT UR4, UR4, 0x3fff, URZ, 0xc0, !UPT ;  /* 0x00003fff04047892 */ /* 0x000fe4000f8ec03f */
[----:B------:R-:W-:Y:S02]  /*1a90*/  ULOP3.LUT UR5, UR5, 0x3fff, URZ, 0xc0, !UPT ;  /* 0x00003fff05057892 */ /* 0x000fe4000f8ec03f */
[----:B------:R-:W-:Y:S02]  /*1aa0*/  ULOP3.LUT UR8, UR4, 0x10000, URZ, 0xfc, !UPT ;  /* 0x0001000004087892 */ /* 0x000fe4000f8efc3f */
[----:B------:R-:W-:Y:S02]  /*1ab0*/  ULOP3.LUT UR9, UR5, 0x10000, URZ, 0xfc, !UPT ;  /* 0x0001000005097892 */ /* 0x000fe4000f8efc3f */
[----:B------:R-:W-:Y:S02]  /*1ac0*/  ULEA UR11, UR44, UR8, 0xb ;  /* 0x000000082c0b7291 */ /* 0x000fe4000f8e583f */
[----:B------:R-:W-:Y:S01]  /*1ad0*/  ULEA UR10, UR44, UR9, 0xc ;  /* 0x000000092c0a7291 */ /* 0x000fe2000f8e603f */
[----:B------:R-:W-:Y:S01]  /*1ae0*/  UMOV UR5, 0x40000040 ;  /* 0x4000004000057882 */ /* 0x000fe20000000000 */
[----:B------:R-:W-:-:S03]  /*1af0*/  UMOV UR7, 0x40000040 ;  /* 0x4000004000077882 */ /* 0x000fc60000000000 */
[----:B------:R-:W-:Y:S02]  /*1b00*/  UMOV UR4, UR11 ;  /* 0x0000000b00047c82 */ /* 0x000fe40008000000 */
[----:B------:R-:W-:Y:S02]  /*1b10*/  UMOV UR6, UR10 ;  /* 0x0000000a00067c82 */ /* 0x000fe40008000000 */
[----:B------:R-:W-:Y:S01]  /*1b20*/  HGMMA.64x128x8.F32.TF32 R24, gdesc[UR4], RZ, !UPT, gsb0 ;  /* 0x05e00000041879f0 */ /* 0x000fe2000c0028ff */
[----:B------:R-:W-:Y:S02]  /*1b30*/  UIADD3 UR4, UR11, 0x2, URZ ;  /* 0x000000020b047890 */ /* 0x000fe4000fffe03f */
[----:B------:R-:W-:Y:S01]  /*1b40*/  UIADD3 UR6, UR10, 0x2, URZ ;  /* 0x000000020a067890 */ /* 0x000fe2000fffe03f */
[----:B------:R-:W-:Y:S01]  /*1b50*/  UMOV UR5, 0x40000040 ;  /* 0x4000004000057882 */ /* 0x000fe20000000000 */
[----:B------:R-:W-:Y:S01]  /*1b60*/  UMOV UR7, 0x40000040 ;  /* 0x4000004000077882 */ /* 0x000fe20000000000 */
[----:B------:R-:W-:-:S02]  /*1b70*/  WARPGROUP.DEPBAR.LE gsb0, 0x0 ;  /* 0x00008000000079c5 */ /* 0x000fc40000010000 */
[----:B------:R-:W-:-:S06]  /*1b80*/  WARPGROUP.ARRIVE ;  /* 0x00000000000079c5 */ /* 0x000fcc0000000000 */
[----:B------:R-:W-:Y:S01]  /*1b90*/  HGMMA.64x128x8.F32.TF32 R24, gdesc[UR4], R24, gsb0 ;  /* 0x05e00000041879f0 */ /* 0x000fe20008002818 */
[----:B------:R-:W-:Y:S02]  /*1ba0*/  UIADD3 UR4, UR11, 0x4, URZ ;  /* 0x000000040b047890 */ /* 0x000fe4000fffe03f */
[----:B------:R-:W-:Y:S01]  /*1bb0*/  UIADD3 UR6, UR10, 0x4, URZ ;  /* 0x000000040a067890 */ /* 0x000fe2000fffe03f */
[----:B------:R-:W-:Y:S01]  /*1bc0*/  UMOV UR5, 0x40000040 ;  /* 0x4000004000057882 */ /* 0x000fe20000000000 */
[----:B------:R-:W-:Y:S01]  /*1bd0*/  UMOV UR7, 0x40000040 ;  /* 0x4000004000077882 */ /* 0x000fe20000000000 */
[----:B------:R-:W-:Y:S02]  /*1be0*/  WARPGROUP.DEPBAR.LE gsb0, 0x0 ;  /* 0x00008000000079c5 */ /* 0x000fe40000010000 */
        /* <DEDUP_REMOVED lines=92> */
[----:B------:R-:W-:Y:S03]  /*21b0*/  HGMMA.64x128x8.F32.TF32 R24, gdesc[UR4], R24, gsb0 ;  /* 0x05e00000041879f0 */ /* 0x000fe60008002818 */
[----:B------:R-:W-:Y:S02]  /*21c0*/  WARPGROUP.DEPBAR.LE gsb0, 0x0 ;  /* 0x00008000000079c5 */ /* 0x000fe40000010000 */
[----:B------:R-:W-:Y:S05]  /*21d0*/  @!P2 BRA `(.L_x_24) ;  /* 0x000000080068a947 */ /* 0x000fea0003800000 */
[----:B------:R-:W-:Y:S01]  /*21e0*/  UIADD3 UR10, UR44, 0x1, URZ ;  /* 0x000000012c0a7890 */ /* 0x000fe2000fffe03f */
[----:B01----:R-:W-:Y:S02]  /*21f0*/  IMAD.U32 R0, RZ, RZ, UR46 ;  /* 0x0000002eff007e24 */ /* 0x003fe4000f8e00ff */
[----:B------:R-:W-:Y:S01]  /*2200*/  IMAD.U32 R3, RZ, RZ, UR44 ;  /* 0x0000002cff037e24 */ /* 0x000fe2000f8e00ff */
[----:B------:R-:W-:-:S04]  /*2210*/  UISETP.NE.AND UP0, UPT, UR10, 0x2, UPT ;  /* 0x000000020a00788c */ /* 0x000fc8000bf05270 */
[----:B------:R-:W-:Y:S02]  /*2220*/  USEL UR4, URZ, 0x1, UP0 ;  /* 0x000000013f047887 */ /* 0x000fe40008000000 */
[----:B------:R-:W-:Y:S02]  /*2230*/  USEL UR10, UR10, URZ, UP0 ;  /* 0x0000003f0a0a7287 */ /* 0x000fe40008000000 */
[----:B------:R-:W-:-:S06]  /*2240*/  ULOP3.LUT UR4, UR48, UR4, URZ, 0x3c, !UPT ;  /* 0x0000000430047292 */ /* 0x000fcc000f8e3c3f */
[----:B------:R-:W-:-:S07]  /*2250*/  IMAD.U32 R6, RZ, RZ, UR4 ;  /* 0x00000004ff067e24 */ /* 0x000fce000f8e00ff */
.L_x_31:
[----:B------:R-:W-:Y:S05]  /*2260*/  @!P0 BRA `(.L_x_25) ;  /* 0x0000000000048947 */ /* 0x000fea0003800000 */
[----:B------:R-:W-:Y:S01]  /*2270*/  BPT.TRAP 0x1 ;  /* 0x000000040000795c */ /* 0x000fe20000300000 */
.L_x_25:
[----:B------:R-:W-:Y:S01]  /*2280*/  ULEA UR4, UR10, UR40, 0x3 ;  /* 0x000000280a047291 */ /* 0x000fe2000f8e183f */
[----:B------:R-:W-:-:S08]  /*2290*/  SHF.L.U32 R4, R6, 0x1f, RZ ;  /* 0x0000001f06047819 */ /* 0x000fd000000006ff */
[----:B------:R0:W1:Y:S01]  /*22a0*/  SYNCS.PHASECHK.TRANS64.TRYWAIT P1, [UR4], R4 ;  /* 0x00000004ff0075a7 */ /* 0x0000620008020144 */
[----:B------:R-:W-:Y:S05]  /*22b0*/  @!P0 BRA `(.L_x_26) ;  /* 0x0000000000048947 */ /* 0x000fea0003800000 */
[----:B------:R-:W-:Y:S01]  /*22c0*/  BPT.TRAP 0x1 ;  /* 0x000000040000795c */ /* 0x000fe20000300000 */
.L_x_26:
[----:B-1----:R-:W-:Y:S05]  /*22d0*/  @P1 BRA `(.L_x_27) ;  /* 0x0000000000081947 */ /* 0x002fea0003800000 */
[----:B------:R-:W1:Y:S02]  /*22e0*/  SYNCS.PHASECHK.TRANS64.TRYWAIT P1, [UR4], R4 ;  /* 0x00000004ff0075a7 */ /* 0x000e640008020144 */
[----:B-1----:R-:W-:Y:S05]  /*22f0*/  @!P1 BRA `(.L_x_28) ;  /* 0x0000006400009947 */ /* 0x002fea0003800000 */
.L_x_27:
[----:B------:R-:W-:Y:S01]  /*2300*/  ULEA UR11, UR10, UR9, 0xc ;  /* 0x000000090a0b7291 */ /* 0x000fe2000f8e603f */
[----:B------:R-:W-:Y:S01]  /*2310*/  WARPGROUP.ARRIVE ;  /* 0x00000000000079c5 */ /* 0x000fe20000000000 */
[----:B------:R-:W-:Y:S01]  /*2320*/  ULEA UR12, UR10, UR8, 0xb ;  /* 0x000000080a0c7291 */ /* 0x000fe2000f8e583f */
[----:B------:R-:W-:Y:S01]  /*2330*/  UMOV UR7, 0x40000040 ;  /* 0x4000004000077882 */ /* 0x000fe20000000000 */
[----:B------:R-:W-:-:S03]  /*2340*/  UMOV UR5, 0x40000040 ;  /* 0x4000004000057882 */ /* 0x000fc60000000000 */
[----:B------:R-:W-:Y:S02]  /*2350*/  UMOV UR6, UR11 ;  /* 0x0000000b00067c82 */ /* 0x000fe40008000000 */
[----:B------:R-:W-:Y:S02]  /*2360*/  UMOV UR4, UR12 ;  /* 0x0000000c00047c82 */ /* 0x000fe40008000000 */
[----:B------:R-:W-:Y:S01]  /*2370*/  HGMMA.64x128x8.F32.TF32 R24, gdesc[UR4], R24, gsb0 ;  /* 0x05e00000041879f0 */ /* 0x000fe20008002818 */
        /* <DEDUP_REMOVED lines=107> */
[----:B------:R-:W-:Y:S01]  /*2a30*/  BPT.TRAP 0x1 ;  /* 0x000000040000795c */ /* 0x000fe20000300000 */
.L_x_29:
[----:B------:R-:W-:Y:S01]  /*2a40*/  ISETP.NE.AND P1, PT, R99, RZ, PT ;  /* 0x000000ff6300720c */ /* 0x000fe20003f25270 */
[----:B------:R-:W-:-:S12]  /*2a50*/  UISETP.GT.U32.AND UP0, UPT, UR39, 0x1, UPT ;  /* 0x000000012700788c */ /* 0x000fd8000bf04070 */
[----:B01----:R-:W-:-:S05]  /*2a60*/  @P1 LEA R4, R3, UR40, 0x3 ;  /* 0x0000002803041c11 */ /* 0x003fca000f8e18ff */
[----:B------:R-:W-:-:S05]  /*2a70*/  @P1 VIADD R5, R4, 0x10 ;  /* 0x0000001004051836 */ /* 0x000fca0000000000 */
[----:B------:R-:W-:-:S04]  /*2a80*/  @P1 PRMT R5, R22, 0x654, R5 ;  /* 0x0000065416051816 */ /* 0x000fc80000000005 */
[----:B------:R0:W-:Y:S01]  /*2a90*/  @P1 SYNCS.ARRIVE.TRANS64.RED.A1T0 RZ, [R5+URZ], RZ ;  /* 0x000000ff05ff19a7 */ /* 0x0001e2000810043f */
[----:B------:R-:W-:-:S13]  /*2aa0*/  PLOP3.LUT P1, PT, PT, PT, UP0, 0x80, 0x0 ;  /* 0x000000000000781c */ /* 0x000fda0003f2f008 */
[----:B0-----:R-:W-:Y:S05]  /*2ab0*/  @P1 BRA `(.L_x_30) ;  /* 0x0000000000041947 */ /* 0x001fea0003800000 */
[----:B------:R-:W-:Y:S01]  /*2ac0*/  BPT.TRAP 0x1 ;  /* 0x000000040000795c */ /* 0x000fe20000300000 */
.L_x_30:
[----:B------:R-:W-:Y:S01]  /*2ad0*/  UIADD3 UR10, UR10, 0x1, URZ ;  /* 0x000000010a0a7890 */ /* 0x000fe2000fffe03f */
[C---:B------:R-:W-:Y:S01]  /*2ae0*/  ISETP.GT.AND P2, PT, R0.reuse, 0x1, PT ;  /* 0x000000010000780c */ /* 0x040fe20003f44270 */
[----:B------:R-:W-:Y:S02]  /*2af0*/  VIADD R3, R3, 0x1 ;  /* 0x0000000103037836 */ /* 0x000fe40000000000 */
[----:B------:R-:W-:Y:S01]  /*2b00*/  UISETP.NE.AND UP0, UPT, UR10, 0x2, UPT ;  /* 0x000000020a00788c */ /* 0x000fe2000bf05270 */
[----:B------:R-:W-:Y:S02]  /*2b10*/  VIADD R0, R0, 0xffffffff ;  /* 0xffffffff00007836 */ /* 0x000fe40000000000 */
[C---:B------:R-:W-:Y:S01]  /*2b20*/  ISETP.NE.AND P1, PT, R3.reuse, 0x2, PT ;  /* 0x000000020300780c */ /* 0x040fe20003f25270 */
[----:B------:R-:W-:Y:S02]  /*2b30*/  USEL UR4, URZ, 0x1, UP0 ;  /* 0x000000013f047887 */ /* 0x000fe40008000000 */
[----:B------:R-:W-:Y:S01]  /*2b40*/  USEL UR10, UR10, URZ, UP0 ;  /* 0x0000003f0a0a7287 */ /* 0x000fe20008000000 */
[----:B------:R-:W-:-:S03]  /*2b50*/  SEL R3, R3, RZ, P1 ;  /* 0x000000ff03037207 */ /* 0x000fc60000800000 */
[----:B------:R-:W-:Y:S01]  /*2b60*/  LOP3.LUT R6, R6, UR4, RZ, 0x3c, !PT ;  /* 0x0000000406067c12 */ /* 0x000fe2000f8e3cff */
[----:B------:R-:W-:Y:S07]  /*2b70*/  @P2 BRA `(.L_x_31) ;  /* 0xfffffff400b82947 */ /* 0x000fee000383ffff */
.L_x_24:
[----:B01----:R-:W0:Y:S01]  /*2b80*/  LDC R0, c[0x0][0x28c] ;  /* 0x0000a300ff007b82 */ /* 0x003e220000000800 */
[----:B------:R1:W-:Y:S01]  /*2b90*/  SYNCS.ARRIVE.TRANS64.A1T0 RZ, [R101+UR50], RZ ;  /* 0x000000ff65ff79a7 */ /* 0x0003e20008100032 */
[----:B0-----:R-:W-:-:S13]  /*2ba0*/  ISETP.GE.AND P1, PT, R0, 0x1, PT ;  /* 0x000000010000780c */ /* 0x001fda0003f26270 */
[----:B-1----:R-:W-:Y:S05]  /*2bb0*/  @!P1 BRA `(.L_x_32) ;  /* 0x0000000000409947 */ /* 0x002fea0003800000 */
[----:B------:R-:W-:Y:S05]  /*2bc0*/  @!P0 BRA `(.L_x_33) ;  /* 0x0000000000048947 */ /* 0x000fea0003800000 */
[----:B------:R-:W-:Y:S01]  /*2bd0*/  BPT.TRAP 0x1 ;  /* 0x000000040000795c */ /* 0x000fe20000300000 */
.L_x_33:
[----:B------:R-:W-:Y:S01]  /*2be0*/  ISETP.NE.AND P0, PT, R99, RZ, PT ;  /* 0x000000ff6300720c */ /* 0x000fe20003f05270 */
[----:B------:R-:W-:-:S12]  /*2bf0*/  IMAD.U32 R3, RZ, RZ, UR40 ;  /* 0x00000028ff037e24 */ /* 0x000fd8000f8e00ff */
[----:B------:R-:W-:-:S05]  /*2c00*/  VOTEU.ANY UP0, P0 ;  /* 0x00000000003f7886 */ /* 0x000fca0000000100 */
[----:B------:R-:W-:Y:S02]  /*2c10*/  @UP0 UIADD3 UR4, UR46, UR44, URZ ;  /* 0x0000002c2e040290 */ /* 0x000fe4000fffe03f */
[----:B------:R-:W-:-:S04]  /*2c20*/  UISETP.GT.U32.AND UP0, UPT, UR39, 0x1, UPT ;  /* 0x000000012700788c */ /* 0x000fc8000bf04070 */
[----:B------:R-:W-:-:S04]  /*2c30*/  IMAD.U32 R0, RZ, RZ, UR4 ;  /* 0x00000004ff007e24 */ /* 0x000fc8000f8e00ff */
[----:B------:R-:W-:-:S05]  /*2c40*/  @P0 IMAD.SHL.U32 R0, R0, 0x8, RZ ;  /* 0x0000000800000824 */ /* 0x000fca00078e00ff */
[----:B------:R-:W-:-:S04]  /*2c50*/  @P0 LOP3.LUT R0, R0, 0x8, RZ, 0xc0, !PT ;  /* 0x0000000800000812 */ /* 0x000fc800078ec0ff */
[----:B------:R-:W-:-:S04]  /*2c60*/  @P0 IADD3 R3, R3, 0x10, R0 ;  /* 0x0000001003030810 */ /* 0x000fc80007ffe000 */
[----:B------:R-:W-:-:S04]  /*2c70*/  @P0 PRMT R3, R22, 0x654, R3 ;  /* 0x0000065416030816 */ /* 0x000fc80000000003 */
[----:B------:R0:W-:Y:S01]  /*2c80*/  @P0 SYNCS.ARRIVE.TRANS64.RED.A1T0 RZ, [R3+URZ], RZ ;  /* 0x000000ff03ff09a7 */ /* 0x0001e2000810043f */
[----:B------:R-:W-:-:S13]  /*2c90*/  PLOP3.LUT P0, PT, PT, PT, UP0, 0x80, 0x0 ;  /* 0x000000000000781c */ /* 0x000fda0003f0f008 */
[----:B0-----:R-:W-:Y:S05]  /*2ca0*/  @P0 BRA `(.L_x_32) ;  /* 0x0000000000040947 */ /* 0x001fea0003800000 */
[----:B------:R-:W-:Y:S01]  /*2cb0*/  BPT.TRAP 0x1 ;  /* 0x000000040000795c */ /* 0x000fe20000300000 */
.L_x_32:
[----:B------:R-:W-:Y:S02]  /*2cc0*/  SHF.L.U32 R3, R100, 0x1f, RZ ;  /* 0x0000001f64037819 */ /* 0x000fe400000006ff */
[----:B------:R-:W-:Y:S02]  /*2cd0*/  SHF.R.S32.HI R13, RZ, 0x1f, R19 ;  /* 0x0000001fff0d7819 */ /* 0x000fe40000011413 */
[----:B------:R-:W0:Y:S02]  /*2ce0*/  SYNCS.PHASECHK.TRANS64.TRYWAIT P0, [R96+URZ+0x8], R3 ;  /* 0x00000803600075a7 */ /* 0x000e24000800017f */
[----:B0-----:R-:W-:Y:S05]  /*2cf0*/  @!P0 BRA `(.L_x_34) ;  /* 0x0000005800988947 */ /* 0x001fea0003800000 */
.L_x_186:
[----:B------:R-:W-:Y:S01]  /*2d00*/  IMAD.SHL.U32 R5, R18, 0x40, RZ ;  /* 0x0000004012057824 */ /* 0x000fe200078e00ff */
[----:B------:R-:W-:Y:S01]  /*2d10*/  ULDC UR6, c[0x0][0x284] ;  /* 0x0000a10000067ab9 */ /* 0x000fe20000000800 */
[----:B------:R-:W-:Y:S01]  /*2d20*/  IMAD.SHL.U32 R10, R2, 0x80, RZ ;  /* 0x00000080020a7824 */ /* 0x000fe200078e00ff */
[----:B------:R-:W-:Y:S01]  /*2d30*/  ULDC.64 UR4, c[0x0][0x5d0] ;  /* 0x0001740000047ab9 */ /* 0x000fe20000000a00 */
[----:B------:R-:W-:Y:S01]  /*2d40*/  IMAD.WIDE R20, R18, 0x40, R90 ;  /* 0x0000004012147825 */ /* 0x000fe200078e025a */
[----:B------:R-:W-:Y:S01]  /*2d50*/  ISETP.GE.AND P0, PT, R5, UR6, PT ;  /* 0x0000000605007c0c */ /* 0x000fe2000bf06270 */
[----:B------:R-:W-:Y:S01]  /*2d60*/  ULDC UR6, c[0x0][0x288] ;  /* 0x0000a20000067ab9 */ /* 0x000fe20000000800 */
[----:B------:R-:W-:Y:S01]  /*2d70*/  SHF.R.S32.HI R11, RZ, 0x1f, R10 ;  /* 0x0000001fff0b7819 */ /* 0x000fe2000001140a */
[----:B------:R-:W-:Y:S01]  /*2d80*/  IMAD R0, R13, UR4, RZ ;  /* 0x000000040d007c24 */ /* 0x000fe2000f8e02ff */
[----:B------:R-:W-:Y:S01]  /*2d90*/  ISETP.GE.OR P0, PT, R10, UR6, P0 ;  /* 0x000000060a007c0c */ /* 0x000fe20008706670 */
[----:B0-----:R-:W-:-:S04]  /*2da0*/  IMAD.WIDE.U32 R2, R19, UR4, R92 ;  /* 0x0000000413027c25 */ /* 0x001fc8000f8e005c */
[----:B------:R-:W-:Y:S01]  /*2db0*/  IMAD R7, R19, UR5, R0 ;  /* 0x0000000513077c24 */ /* 0x000fe2000f8e0200 */
[----:B------:R-:W-:Y:S01]  /*2dc0*/  IADD3 R2, P1, R10, R2, RZ ;  /* 0x000000020a027210 */ /* 0x000fe20007f3e0ff */
[----:B------:R-:W-:Y:S02]  /*2dd0*/  ULDC.64 UR4, c[0x0][0x5c8] ;  /* 0x0001720000047ab9 */ /* 0x000fe40000000a00 */
[----:B------:R-:W-:Y:S01]  /*2de0*/  IMAD R9, R21, UR4, RZ ;  /* 0x0000000415097c24 */ /* 0x000fe2000f8e02ff */
[----:B------:R-:W-:-:S03]  /*2df0*/  IADD3.X R3, R11, R3, R7, P1, !PT ;  /* 0x000000030b037210 */ /* 0x000fc60000ffe407 */
[C---:B------:R-:W-:Y:S02]  /*2e00*/  IMAD R9, R20.reuse, UR5, R9 ;  /* 0x0000000514097c24 */ /* 0x040fe4000f8e0209 */
[----:B------:R-:W-:Y:S01]  /*2e10*/  IMAD.WIDE.U32 R102, R20, UR4, R2 ;  /* 0x0000000414667c25 */ /* 0x000fe2000f8e0002 */
[----:B------:R-:W-:Y:S06]  /*2e20*/  @P0 BRA `(.L_x_35) ;  /* 0x0000003c00d80947 */ /* 0x000fec0003800000 */
[----:B-----5:R-:W-:Y:S01]  /*2e30*/  FSETP.NEU.AND P1, PT, R88, RZ, PT ;  /* 0x000000ff5800720b */ /* 0x020fe20003f2d000 */
[----:B------:R-:W-:Y:S01]  /*2e40*/  IMAD.IADD R14, R95, 0x1, -R10 ;  /* 0x000000015f0e7824 */ /* 0x000fe200078e0a0a */
[----:B------:R-:W-:Y:S01]  /*2e50*/  BSSY B0, `(.L_x_35) ;  /* 0x00003f3000007945 */ /* 0x000fe20003800000 */
[----:B------:R-:W-:Y:S02]  /*2e60*/  IMAD.IADD R0, R98, 0x1, -R5 ;  /* 0x0000000162007824 */ /* 0x000fe400078e0a05 */
[----:B------:R-:W-:Y:S01]  /*2e70*/  IMAD.IADD R111, R103, 0x1, R9 ;  /* 0x00000001676f7824 */ /* 0x000fe200078e0209 */
[----:B------:R-:W-:-:S04]  /*2e80*/  ISETP.GT.AND P0, PT, R14, RZ, PT ;  /* 0x000000ff0e00720c */ /* 0x000fc80003f04270 */
[----:B------:R-:W-:-:S03]  /*2e90*/  ISETP.GT.AND P2, PT, R0, RZ, P0 ;  /* 0x000000ff0000720c */ /* 0x000fc60000744270 */
[----:B------:R-:W-:Y:S10]  /*2ea0*/  @!P1 BRA `(.L_x_36) ;  /* 0x0000002c001c9947 */ /* 0x000ff40003800000 */
[----:B------:R-:W0:Y:S01]  /*2eb0*/  LDC.64 R104, c[0x0][0x5b8] ;  /* 0x00016e00ff687b82 */ /* 0x000e220000000a00 */
[----:B------:R-:W-:-:S07]  /*2ec0*/  ULDC.64 UR4, c[0x0][0x5c0] ;  /* 0x0001700000047ab9 */ /* 0x000fce0000000a00 */
[----:B------:R-:W1:Y:S08]  /*2ed0*/  LDC.64 R106, c[0x0][0x5b0] ;  /* 0x00016c00ff6a7b82 */ /* 0x000e700000000a00 */
[----:B------:R-:W2:Y:S01]  /*2ee0*/  LDC.64 R108, c[0x0][0x5a8] ;  /* 0x00016a00ff6c7b82 */ /* 0x000ea20000000a00 */
[-C--:B0-----:R-:W-:Y:S02]  /*2ef0*/  IMAD R4, R13, R104.reuse, RZ ;  /* 0x000000680d047224 */ /* 0x081fe400078e02ff */
[----:B------:R-:W-:-:S04]  /*2f00*/  IMAD.WIDE.U32 R2, R19, R104, R92 ;  /* 0x0000006813027225 */ /* 0x000fc800078e005c */
[----:B------:R-:W-:Y:S01]  /*2f10*/  IMAD R103, R19, R105, R4 ;  /* 0x0000006913677224 */ /* 0x000fe200078e0204 */
[----:B------:R-:W-:Y:S01]  /*2f20*/  IADD3 R4, P1, R10, R2, RZ ;  /* 0x000000020a047210 */ /* 0x000fe20007f3e0ff */
[----:B-1----:R-:W-:-:S03]  /*2f30*/  IMAD R2, R21, R106, RZ ;  /* 0x0000006a15027224 */ /* 0x002fc600078e02ff */
[----:B------:R-:W-:Y:S01]  /*2f40*/  IADD3.X R5, R11, R3, R103, P1, !PT ;  /* 0x000000030b057210 */ /* 0x000fe20000ffe467 */
[C---:B------:R-:W-:Y:S02]  /*2f50*/  IMAD R21, R20.reuse, R107, R2 ;  /* 0x0000006b14157224 */ /* 0x040fe400078e0202 */
[----:B------:R-:W-:-:S04]  /*2f60*/  IMAD.WIDE.U32 R2, R20, R106, R4 ;  /* 0x0000006a14027225 */ /* 0x000fc800078e0004 */
[----:B------:R-:W-:Y:S01]  /*2f70*/  IMAD.IADD R3, R3, 0x1, R21 ;  /* 0x0000000103037824 */ /* 0x000fe200078e0215 */
[----:B--2---:R-:W-:-:S04]  /*2f80*/  LEA R8, P1, R2, R108, 0x2 ;  /* 0x0000006c02087211 */ /* 0x004fc800078210ff */
[----:B------:R-:W-:-:S05]  /*2f90*/  LEA.HI.X R9, R2, R109, R3, 0x2, P1 ;  /* 0x0000006d02097211 */ /* 0x000fca00008f1403 */
[----:B------:R0:W2:Y:S01]  /*2fa0*/  @P2 LDG.E.LTC128B R15, desc[UR52][R8.64] ;  /* 0x00000034080f2981 */ /* 0x0000a2000c1e1920 */
[----:B------:R-:W-:Y:S01]  /*2fb0*/  IMAD.WIDE.U32 R2, R20, R106, R10 ;  /* 0x0000006a14027225 */ /* 0x000fe200078e000a */
[----:B------:R-:W-:Y:S01]  /*2fc0*/  LEA R6, P3, R102, UR4, 0x2 ;  /* 0x0000000466067c11 */ /* 0x000fe2000f8610ff */
[----:B------:R-:W-:Y:S01]  /*2fd0*/  BSSY B1, `(.L_x_37) ;  /* 0x0000014000017945 */ /* 0x000fe20003800000 */
[----:B------:R-:W-:-:S04]  /*2fe0*/  IADD3 R12, P1, R92, R2, RZ ;  /* 0x000000025c0c7210 */ /* 0x000fc80007f3e0ff */
[----:B------:R-:W-:Y:S01]  /*2ff0*/  IADD3.X R13, R93, R21, R3, P1, !PT ;  /* 0x000000155d0d7210 */ /* 0x000fe20000ffe403 */
[----:B0-----:R-:W-:Y:S01]  /*3000*/  IMAD.SHL.U32 R8, R106, 0x8, RZ ;  /* 0x000000086a087824 */ /* 0x001fe200078e00ff */
[----:B------:R-:W-:Y:S02]  /*3010*/  ISETP.GT.AND P1, PT, R14, 0x1, PT ;  /* 0x000000010e00780c */ /* 0x000fe40003f24270 */
[----:B------:R-:W-:Y:S01]  /*3020*/  SHF.L.U64.HI R9, R106, 0x3, R107 ;  /* 0x000000036a097819 */ /* 0x000fe2000001026b */
[----:B------:R-:W-:-:S04]  /*3030*/  IMAD.WIDE.U32 R12, R19, R104, R12 ;  /* 0x00000068130c7225 */ /* 0x000fc800078e000c */
[----:B------:R-:W-:Y:S01]  /*3040*/  IMAD.IADD R3, R103, 0x1, R13 ;  /* 0x0000000167037824 */ /* 0x000fe200078e020d */
[----:B------:R-:W-:Y:S01]  /*3050*/  LEA R2, P4, R12, R108, 0x2 ;  /* 0x0000006c0c027211 */ /* 0x000fe200078810ff */
[----:B------:R-:W-:-:S03]  /*3060*/  IMAD.WIDE.U32 R8, R20, R106, R8 ;  /* 0x0000006a14087225 */ /* 0x000fc600078e0008 */
[----:B------:R-:W-:Y:S02]  /*3070*/  LEA.HI.X R3, R12, R109, R3, 0x2, P4 ;  /* 0x0000006d0c037211 */ /* 0x000fe400020f1403 */
[----:B--2---:R-:W-:-:S05]  /*3080*/  LOP3.LUT R7, R15, 0xffffe000, RZ, 0xc0, !PT ;  /* 0xffffe0000f077812 */ /* 0x004fca00078ec0ff */
[----:B------:R-:W-:-:S04]  /*3090*/  FMUL R7, R7, R88 ;  /* 0x0000005807077220 */ /* 0x000fc80000400000 */
[----:B------:R-:W-:Y:S01]  /*30a0*/  FFMA R105, R24, R23, R7 ;  /* 0x0000001718697223 */ /* 0x000fe20000000007 */
[----:B------:R-:W-:Y:S02]  /*30b0*/  LEA.HI.X R7, R102, UR5, R111, 0x2, P3 ;  /* 0x0000000566077c11 */ /* 0x000fe400098f146f */
[----:B------:R-:W-:Y:S02]  /*30c0*/  ISETP.GT.AND P3, PT, R0, RZ, P1 ;  /* 0x000000ff0000720c */ /* 0x000fe40000f64270 */
[----:B------:R-:W-:-:S05]  /*30d0*/  F2FP.TF32.F32.PACK_B R105, R105 ;  /* 0x00000069ff69723e */ /* 0x000fca00024050ff */
[----:B------:R0:W-:Y:S06]  /*30e0*/  @P2 STG.E desc[UR52][R6.64], R105 ;  /* 0x0000006906002986 */ /* 0x0001ec000c101934 */
[----:B------:R-:W-:Y:S05]  /*30f0*/  @!P3 BRA `(.L_x_38) ;  /* 0x000000000004b947 */ /* 0x000fea0003800000 */
[----:B------:R1:W5:Y:S02]  /*3100*/  LDG.E.LTC128B R15, desc[UR52][R2.64+0x4] ;  /* 0x00000434020f7981 */ /* 0x000364000c1e1920 */
.L_x_38:
[----:B------:R-:W-:Y:S05]  /*3110*/  BSYNC B1 ;  /* 0x0000000000017941 */ /* 0x000fea0003800000 */
.L_x_37:
[----:B-----5:R-:W-:Y:S01]  /*3120*/  LOP3.LUT R13, R15, 0xffffe000, RZ, 0xc0, !PT ;  /* 0xffffe0000f0d7812 */ /* 0x020fe200078ec0ff */
[----:B------:R-:W-:Y:S01]  /*3130*/  IMAD.IADD R21, R21, 0x1, R9 ;  /* 0x0000000115157824 */ /* 0x000fe200078e0209 */
[----:B------:R-:W-:Y:S02]  /*3140*/  IADD3 R9, P2, R4, R8, RZ ;  /* 0x0000000804097210 */ /* 0x000fe40007f5e0ff */
[----:B------:R-:W-:Y:S01]  /*3150*/  ISETP.GT.AND P0, PT, R0, 0x8, P0 ;  /* 0x000000080000780c */ /* 0x000fe20000704270 */
[----:B------:R-:W-:Y:S02]  /*3160*/  FMUL R4, R13, R88 ;  /* 0x000000580d047220 */ /* 0x000fe40000400000 */
[----:B------:R-:W-:Y:S01]  /*3170*/  IMAD.X R18, R21, 0x1, R5, P2 ;  /* 0x0000000115127824 */ /* 0x000fe200010e0605 */
[----:B------:R-:W-:Y:S01]  /*3180*/  LEA R12, P2, R9, R108, 0x2 ;  /* 0x0000006c090c7211 */ /* 0x000fe200078410ff */
[----:B------:R-:W-:Y:S01]  /*3190*/  FFMA R25, R25, R23, R4 ;  /* 0x0000001719197223 */ /* 0x000fe20000000004 */
[----:B------:R-:W-:-:S02]  /*31a0*/  @P3 IMAD.MOV.U32 R4, RZ, RZ, R6 ;  /* 0x000000ffff043224 */ /* 0x000fc400078e0006 */
[----:B------:R-:W-:Y:S01]  /*31b0*/  @P3 IMAD.MOV.U32 R5, RZ, RZ, R7 ;  /* 0x000000ffff053224 */ /* 0x000fe200078e0007 */
[----:B------:R-:W-:Y:S02]  /*31c0*/  LEA.HI.X R13, R9, R109, R18, 0x2, P2 ;  /* 0x0000006d090d7211 */ /* 0x000fe400010f1412 */
[----:B------:R-:W-:-:S05]  /*31d0*/  F2FP.TF32.F32.PACK_B R25, R25 ;  /* 0x00000019ff19723e */ /* 0x000fca00024050ff */
[----:B------:R2:W-:Y:S04]  /*31e0*/  @P3 STG.E desc[UR52][R4.64+0x4], R25 ;  /* 0x0000041904003986 */ /* 0x0005e8000c101934 */
[----:B------:R-:W3:Y:S01]  /*31f0*/  @P0 LDG.E.LTC128B R15, desc[UR52][R12.64] ;  /* 0x000000340c0f0981 */ /* 0x000ee2000c1e1920 */
[----:B------:R-:W-:Y:S01]  /*3200*/  IADD3 R10, P2, P3, R92, R8, R10 ;  /* 0x000000085c0a7210 */ /* 0x000fe20007b5e00a */
[----:B------:R-:W-:Y:S01]  /*3210*/  BSSY B1, `(.L_x_39) ;  /* 0x0000011000017945 */ /* 0x000fe20003800000 */
[----:B------:R-:W-:Y:S02]  /*3220*/  ISETP.GT.AND P1, PT, R0, 0x8, P1 ;  /* 0x000000080000780c */ /* 0x000fe40000f24270 */
[----:B------:R-:W-:Y:S02]  /*3230*/  IADD3.X R11, R93, R21, R11, P2, P3 ;  /* 0x000000155d0b7210 */ /* 0x000fe400017e640b */
[C---:B------:R-:W-:Y:S01]  /*3240*/  LEA R8, P2, R94.reuse, R6, 0x2 ;  /* 0x000000065e087211 */ /* 0x040fe200078410ff */
[----:B------:R-:W-:Y:S01]  /*3250*/  IMAD.WIDE.U32 R10, R19, R104, R10 ;  /* 0x00000068130a7225 */ /* 0x000fe200078e000a */
[----:B------:R-:W-:-:S03]  /*3260*/  SHF.L.U64.HI R19, R94, 0x2, R89 ;  /* 0x000000025e137819 */ /* 0x000fc60000010259 */
[----:B------:R-:W-:Y:S01]  /*3270*/  IMAD.IADD R11, R103, 0x1, R11 ;  /* 0x00000001670b7824 */ /* 0x000fe200078e020b */
[----:B--2---:R-:W-:-:S04]  /*3280*/  LEA R4, P3, R10, R108, 0x2 ;  /* 0x0000006c0a047211 */ /* 0x004fc800078610ff */
[----:B------:R-:W-:Y:S02]  /*3290*/  LEA.HI.X R5, R10, R109, R11, 0x2, P3 ;  /* 0x0000006d0a057211 */ /* 0x000fe400018f140b */
[----:B---3--:R-:W-:-:S05]  /*32a0*/  LOP3.LUT R9, R15, 0xffffe000, RZ, 0xc0, !PT ;  /* 0xffffe0000f097812 */ /* 0x008fca00078ec0ff */
[----:B------:R-:W-:-:S04]  /*32b0*/  FMUL R9, R9, R88 ;  /* 0x0000005809097220 */ /* 0x000fc80000400000 */
[----:B------:R-:W-:Y:S01]  /*32c0*/  FFMA R21, R26, R23, R9 ;  /* 0x000000171a157223 */ /* 0x000fe20000000009 */
[----:B------:R-:W-:-:S04]  /*32d0*/  IMAD.X R9, R19, 0x1, R7, P2 ;  /* 0x0000000113097824 */ /* 0x000fc800010e0607 */
[----:B------:R-:W-:-:S05]  /*32e0*/  F2FP.TF32.F32.PACK_B R21, R21 ;  /* 0x00000015ff15723e */ /* 0x000fca00024050ff */
[----:B------:R2:W-:Y:S01]  /*32f0*/  @P0 STG.E desc[UR52][R8.64], R21 ;  /* 0x0000001508000986 */ /* 0x0005e2000c101934 */
[----:B------:R-:W-:Y:S05]  /*3300*/  @!P1 BRA `(.L_x_40) ;  /* 0x0000000000049947 */ /* 0x000fea0003800000 */
[----:B------:R3:W5:Y:S02]  /*3310*/  LDG.E.LTC128B R15, desc[UR52][R4.64+0x4] ;  /* 0x00000434040f7981 */ /* 0x000764000c1e1920 */
.L_x_40:
[----:B------:R-:W-:Y:S05]  /*3320*/  BSYNC B1 ;  /* 0x0000000000017941 */ /* 0x000fea0003800000 */
.L_x_39:
[----:B-----5:R-:W-:Y:S01]  /*3330*/  LOP3.LUT R11, R15, 0xffffe000, RZ, 0xc0, !PT ;  /* 0xffffe0000f0b7812 */ /* 0x020fe200078ec0ff */
[----:B------:R-:W-:Y:S01]  /*3340*/  BSSY B1, `(.L_x_41) ;  /* 0x0000009000017945 */ /* 0x000fe20003800000 */
[----:B------:R-:W-:-:S03]  /*3350*/  ISETP.GT.AND P0, PT, R14, 0x8, PT ;  /* 0x000000080e00780c */ /* 0x000fc60003f04270 */
[----:B------:R-:W-:Y:S01]  /*3360*/  FMUL R10, R11, R88 ;  /* 0x000000580b0a7220 */ /* 0x000fe20000400000 */
[----:B------:R-:W-:-:S03]  /*3370*/  ISETP.GT.AND P2, PT, R0, RZ, P0 ;  /* 0x000000ff0000720c */ /* 0x000fc60000744270 */
[----:B------:R-:W-:-:S05]  /*3380*/  FFMA R27, R27, R23, R10 ;  /* 0x000000171b1b7223 */ /* 0x000fca000000000a */
[----:B------:R-:W-:-:S05]  /*3390*/  F2FP.TF32.F32.PACK_B R27, R27 ;  /* 0x0000001bff1b723e */ /* 0x000fca00024050ff */
[----:B------:R4:W-:Y:S01]  /*33a0*/  @P1 STG.E desc[UR52][R8.64+0x4], R27 ;  /* 0x0000041b08001986 */ /* 0x0009e2000c101934 */
[----:B------:R-:W-:Y:S05]  /*33b0*/  @!P2 BRA `(.L_x_42) ;  /* 0x000000000004a947 */ /* 0x000fea0003800000 */
[----:B------:R0:W5:Y:S02]  /*33c0*/  LDG.E.LTC128B R15, desc[UR52][R2.64+0x20] ;  /* 0x00002034020f7981 */ /* 0x000164000c1e1920 */
.L_x_42:
[----:B------:R-:W-:Y:S05]  /*33d0*/  BSYNC B1 ;  /* 0x0000000000017941 */ /* 0x000fea0003800000 */
.L_x_41:
        /* <DEDUP_REMOVED lines=10> */
.L_x_44:
[----:B------:R-:W-:Y:S05]  /*3480*/  BSYNC B1 ;  /* 0x0000000000017941 */ /* 0x000fea0003800000 */
.L_x_43:
[----:B0----5:R-:W-:Y:S01]  /*3490*/  LOP3.LUT R11, R15, 0xffffe000, RZ, 0xc0, !PT ;  /* 0xffffe0000f0b7812 */ /* 0x021fe200078ec0ff */
[----:B------:R-:W-:Y:S01]  /*34a0*/  BSSY B1, `(.L_x_45) ;  /* 0x0000008000017945 */ /* 0x000fe20003800000 */
[----:B------:R-:W-:-:S03]  /*34b0*/  ISETP.GT.AND P0, PT, R0, 0x8, P0 ;  /* 0x000000080000780c */ /* 0x000fc60000704270 */
[----:B------:R-:W-:-:S04]  /*34c0*/  FMUL R10, R11, R88 ;  /* 0x000000580b0a7220 */ /* 0x000fc80000400000 */
[----:B------:R-:W-:-:S05]  /*34d0*/  FFMA R29, R29, R23, R10 ;  /* 0x000000171d1d7223 */ /* 0x000fca000000000a */
[----:B------:R-:W-:-:S05]  /*34e0*/  F2FP.TF32.F32.PACK_B R29, R29 ;  /* 0x0000001dff1d723e */ /* 0x000fca00024050ff */
[----:B------:R0:W-:Y:S01]  /*34f0*/  @P3 STG.E desc[UR52][R6.64+0x24], R29 ;  /* 0x0000241d06003986 */ /* 0x0001e2000c101934 */
[----:B------:R-:W-:Y:S05]  /*3500*/  @!P0 BRA `(.L_x_46) ;  /* 0x0000000000048947 */ /* 0x000fea0003800000 */
[----:B------:R0:W5:Y:S02]  /*3510*/  LDG.E.LTC128B R15, desc[UR52][R4.64+0x20] ;  /* 0x00002034040f7981 */ /* 0x000164000c1e1920 */
.L_x_46:
[----:B------:R-:W-:Y:S05]  /*3520*/  BSYNC B1 ;  /* 0x0000000000017941 */ /* 0x000fea0003800000 */
.L_x_45:
[----:B-----5:R-:W-:Y:S01]  /*3530*/  LOP3.LUT R11, R15, 0xffffe000, RZ, 0xc0, !PT ;  /* 0xffffe0000f0b7812 */ /* 0x020fe200078ec0ff */
        /* <DEDUP_REMOVED lines=8> */
.L_x_48:
[----:B------:R-:W-:Y:S05]  /*35c0*/  BSYNC B1 ;  /* 0x0000000000017941 */ /* 0x000fea0003800000 */
.L_x_47:
[----:B0----5:R-:W-:Y:S01]  /*35d0*/  LOP3.LUT R11, R15, 0xffffe000, RZ, 0xc0, !PT ;  /* 0xffffe0000f0b7812 */ /* 0x021fe200078ec0ff */
        /* <DEDUP_REMOVED lines=9> */
.L_x_50:
[----:B------:R-:W-:Y:S05]  /*3670*/  BSYNC B1 ;  /* 0x0000000000017941 */ /* 0x000fea0003800000 */
.L_x_49:
        /* <DEDUP_REMOVED lines=10> */
.L_x_52:
[----:B------:R-:W-:Y:S05]  /*3720*/  BSYNC B1 ;  /* 0x0000000000017941 */ /* 0x000fea0003800000 */
.L_x_51:
        /* <DEDUP_REMOVED lines=9> */
.L_x_54:
[----:B------:R-:W-:Y:S05]  /*37c0*/  BSYNC B1 ;  /* 0x0000000000017941 */ /* 0x000fea0003800000 */
.L_x_53:
        /* <DEDUP_REMOVED lines=9> */
.L_x_56:
[----:B------:R-:W-:Y:S05]  /*3860*/  BSYNC B1 ;  /* 0x0000000000017941 */ /* 0x000fea0003800000 */
.L_x_55:
        /* <DEDUP_REMOVED lines=10> */
.L_x_58:
[----:B------:R-:W-:Y:S05]  /*3910*/  BSYNC B1 ;  /* 0x0000000000017941 */ /* 0x000fea0003800000 */
.L_x_57:
        /* <DEDUP_REMOVED lines=10> */
.L_x_60:
[----:B------:R-:W-:Y:S05]  /*39c0*/  BSYNC B1 ;  /* 0x0000000000017941 */ /* 0x000fea0003800000 */
.L_x_59:
        /* <DEDUP_REMOVED lines=9> */
.L_x_62:
[----:B------:R-:W-:Y:S05]  /*3a60*/  BSYNC B1 ;  /* 0x0000000000017941 */ /* 0x000fea0003800000 */
.L_x_61:
        /* <DEDUP_REMOVED lines=9> */
.L_x_64:
[----:B------:R-:W-:Y:S05]  /*3b00*/  BSYNC B1 ;  /* 0x0000000000017941 */ /* 0x000fea0003800000 */
.L_x_63:
        /* <DEDUP_REMOVED lines=10> */
.L_x_66:
[----:B------:R-:W-:Y:S05]  /*3bb0*/  BSYNC B1 ;  /* 0x0000000000017941 */ /* 0x000fea0003800000 */
.L_x_65:
        /* <DEDUP_REMOVED lines=10> */
.L_x_68:
[----:B------:R-:W-:Y:S05]  /*3c60*/  BSYNC B1 ;  /* 0x0000000000017941 */ /* 0x000fea0003800000 */
.L_x_67:
        /* <DEDUP_REMOVED lines=9> */
.L_x_70:
[----:B------:R-:W-:Y:S05]  /*3d00*/  BSYNC B1 ;  /* 0x0000000000017941 */ /* 0x000fea0003800000 */
.L_x_69:
        /* <DEDUP_REMOVED lines=9> */
.L_x_72:
[----:B------:R-:W-:Y:S05]  /*3da0*/  BSYNC B1 ;  /* 0x0000000000017941 */ /* 0x000fea0003800000 */
.L_x_71:
        /* <DEDUP_REMOVED lines=10> */
.L_x_74:
[----:B------:R-:W-:Y:S05]  /*3e50*/  BSYNC B1 ;  /* 0x0000000000017941 */ /* 0x000fea0003800000 */
.L_x_73:
        /* <DEDUP_REMOVED lines=10> */
.L_x_76:
[----:B------:R-:W-:Y:S05]  /*3f00*/  BSYNC B1 ;  /* 0x0000000000017941 */ /* 0x000fea0003800000 */
.L_x_75:
        /* <DEDUP_REMOVED lines=9> */
.L_x_78:
[----:B------:R-:W-:Y:S05]  /*3fa0*/  BSYNC B1 ;  /* 0x0000000000017941 */ /* 0x000fea0003800000 */
.L_x_77:
        /* <DEDUP_REMOVED lines=9> */
.L_x_80:
[----:B------:R-:W-:Y:S05]  /*4040*/  BSYNC B1 ;  /* 0x0000000000017941 */ /* 0x000fea0003800000 */
.L_x_79:
        /* <DEDUP_REMOVED lines=10> */
.L_x_82:
[----:B------:R-:W-:Y:S05]  /*40f0*/  BSYNC B1 ;  /* 0x0000000000017941 */ /* 0x000fea0003800000 */
.L_x_81:
        /* <DEDUP_REMOVED lines=10> */
.L_x_84:
[----:B------:R-:W-:Y:S05]  /*41a0*/  BSYNC B1 ;  /* 0x0000000000017941 */ /* 0x000fea0003800000 */
.L_x_83:
        /* <DEDUP_REMOVED lines=9> */
.L_x_86:
[----:B------:R-:W-:Y:S05]  /*4240*/  BSYNC B1 ;  /* 0x0000000000017941 */ /* 0x000fea0003800000 */
.L_x_85:
        /* <DEDUP_REMOVED lines=9> */
.L_x_88:
[----:B------:R-:W-:Y:S05]  /*42e0*/  BSYNC B1 ;  /* 0x0000000000017941 */ /* 0x000fea0003800000 */
.L_x_87:
        /* <DEDUP_REMOVED lines=10> */
.L_x_90:
[----:B------:R-:W-:Y:S05]  /*4390*/  BSYNC B1 ;  /* 0x0000000000017941 */ /* 0x000fea0003800000 */
.L_x_89:
        /* <DEDUP_REMOVED lines=10> */
.L_x_92:
[----:B------:R-:W-:Y:S05]  /*4440*/  BSYNC B1 ;  /* 0x0000000000017941 */ /* 0x000fea0003800000 */
.L_x_91:
        /* <DEDUP_REMOVED lines=9> */
.L_x_94:
[----:B------:R-:W-:Y:S05]  /*44e0*/  BSYNC B1 ;  /* 0x0000000000017941 */ /* 0x000fea0003800000 */
.L_x_93:
        /* <DEDUP_REMOVED lines=9> */
.L_x_96:
[----:B------:R-:W-:Y:S05]  /*4580*/  BSYNC B1 ;  /* 0x0000000000017941 */ /* 0x000fea0003800000 */
.L_x_95:
        /* <DEDUP_REMOVED lines=10> */
.L_x_98:
[----:B------:R-:W-:Y:S05]  /*4630*/  BSYNC B1 ;  /* 0x0000000000017941 */ /* 0x000fea0003800000 */
.L_x_97:
        /* <DEDUP_REMOVED lines=10> */
.L_x_100:
[----:B------:R-:W-:Y:S05]  /*46e0*/  BSYNC B1 ;  /* 0x0000000000017941 */ /* 0x000fea0003800000 */
.L_x_99:
        /* <DEDUP_REMOVED lines=9> */
.L_x_102:
[----:B------:R-:W-:Y:S05]  /*4780*/  BSYNC B1 ;  /* 0x0000000000017941 */ /* 0x000fea0003800000 */
.L_x_101:
        /* <DEDUP_REMOVED lines=9> */
.L_x_104:
[----:B------:R-:W-:Y:S05]  /*4820*/  BSYNC B1 ;  /* 0x0000000000017941 */ /* 0x000fea0003800000 */
.L_x_103:
        /* <DEDUP_REMOVED lines=10> */
.L_x_106:
[----:B------:R-:W-:Y:S05]  /*48d0*/  BSYNC B1 ;  /* 0x0000000000017941 */ /* 0x000fea0003800000 */
.L_x_105:
        /* <DEDUP_REMOVED lines=10> */
.L_x_108:
[----:B------:R-:W-:Y:S05]  /*4980*/  BSYNC B1 ;  /* 0x0000000000017941 */ /* 0x000fea0003800000 */
.L_x_107:
        /* <DEDUP_REMOVED lines=9> */
.L_x_110:
[----:B------:R-:W-:Y:S05]  /*4a20*/  BSYNC B1 ;  /* 0x0000000000017941 */ /* 0x000fea0003800000 */
.L_x_109:
        /* <DEDUP_REMOVED lines=9> */
.L_x_112:
[----:B------:R-:W-:Y:S05]  /*4ac0*/  BSYNC B1 ;  /* 0x0000000000017941 */ /* 0x000fea0003800000 */
.L_x_111:
        /* <DEDUP_REMOVED lines=10> */
.L_x_114:
[----:B------:R-:W-:Y:S05]  /*4b70*/  BSYNC B1 ;  /* 0x0000000000017941 */ /* 0x000fea0003800000 */
.L_x_113:
        /* <DEDUP_REMOVED lines=10> */
.L_x_116:
[----:B------:R-:W-:Y:S05]  /*4c20*/  BSYNC B1 ;  /* 0x0000000000017941 */ /* 0x000fea0003800000 */
.L_x_115:
        /* <DEDUP_REMOVED lines=9> */
.L_x_118:
[----:B------:R-:W-:Y:S05]  /*4cc0*/  BSYNC B1 ;  /* 0x0000000000017941 */ /* 0x000fea0003800000 */
.L_x_117:
        /* <DEDUP_REMOVED lines=9> */
.L_x_120:
[----:B------:R-:W-:Y:S05]  /*4d60*/  BSYNC B1 ;  /* 0x0000000000017941 */ /* 0x000fea0003800000 */
.L_x_119:
        /* <DEDUP_REMOVED lines=10> */
.L_x_122:
[----:B------:R-:W-:Y:S05]  /*4e10*/  BSYNC B1 ;  /* 0x0000000000017941 */ /* 0x000fea0003800000 */
.L_x_121:
        /* <DEDUP_REMOVED lines=10> */
.L_x_124:
[----:B------:R-:W-:Y:S05]  /*4ec0*/  BSYNC B1 ;  /* 0x0000000000017941 */ /* 0x000fea0003800000 */
.L_x_123:
        /* <DEDUP_REMOVED lines=9> */
.L_x_126:
[----:B------:R-:W-:Y:S05]  /*4f60*/  BSYNC B1 ;  /* 0x0000000000017941 */ /* 0x000fea0003800000 */
.L_x_125:
        /* <DEDUP_REMOVED lines=9> */
.L_x_128:
[----:B------:R-:W-:Y:S05]  /*5000*/  BSYNC B1 ;  /* 0x0000000000017941 */ /* 0x000fea0003800000 */
.L_x_127:
        /* <DEDUP_REMOVED lines=10> */
.L_x_130:
[----:B------:R-:W-:Y:S05]  /*50b0*/  BSYNC B1 ;  /* 0x0000000000017941 */ /* 0x000fea0003800000 */
.L_x_129:
        /* <DEDUP_REMOVED lines=10> */
.L_x_132:
[----:B------:R-:W-:Y:S05]  /*5160*/  BSYNC B1 ;  /* 0x0000000000017941 */ /* 0x000fea0003800000 */
.L_x_131:
        /* <DEDUP_REMOVED lines=9> */
.L_x_134:
[----:B------:R-:W-:Y:S05]  /*5200*/  BSYNC B1 ;  /* 0x0000000000017941 */ /* 0x000fea0003800000 */
.L_x_133:
        /* <DEDUP_REMOVED lines=9> */
.L_x_136:
[----:B------:R-:W-:Y:S05]  /*52a0*/  BSYNC B1 ;  /* 0x0000000000017941 */ /* 0x000fea0003800000 */
.L_x_135:
        /* <DEDUP_REMOVED lines=10> */
.L_x_138:
[----:B------:R-:W-:Y:S05]  /*5350*/  BSYNC B1 ;  /* 0x0000000000017941 */ /* 0x000fea0003800000 */
.L_x_137:
        /* <DEDUP_REMOVED lines=10> */
.L_x_140:
[----:B------:R-:W-:Y:S05]  /*5400*/  BSYNC B1 ;  /* 0x0000000000017941 */ /* 0x000fea0003800000 */
.L_x_139:
        /* <DEDUP_REMOVED lines=9> */
.L_x_142:
[----:B------:R-:W-:Y:S05]  /*54a0*/  BSYNC B1 ;  /* 0x0000000000017941 */ /* 0x000fea0003800000 */
.L_x_141:
        /* <DEDUP_REMOVED lines=9> */
.L_x_144:
[----:B------:R-:W-:Y:S05]  /*5540*/  BSYNC B1 ;  /* 0x0000000000017941 */ /* 0x000fea0003800000 */
.L_x_143:
        /* <DEDUP_REMOVED lines=10> */
.L_x_146:
[----:B------:R-:W-:Y:S05]  /*55f0*/  BSYNC B1 ;  /* 0x0000000000017941 */ /* 0x000fea0003800000 */
.L_x_145:
        /* <DEDUP_REMOVED lines=10> */
.L_x_148:
[----:B------:R-:W-:Y:S05]  /*56a0*/  BSYNC B1 ;  /* 0x0000000000017941 */ /* 0x000fea0003800000 */
.L_x_147:
        /* <DEDUP_REMOVED lines=9> */
.L_x_150:
[----:B------:R-:W-:Y:S05]  /*5740*/  BSYNC B1 ;  /* 0x0000000000017941 */ /* 0x000fea0003800000 */
.L_x_149:
        /* <DEDUP_REMOVED lines=9> */
.L_x_152:
[----:B------:R-:W-:Y:S05]  /*57e0*/  BSYNC B1 ;  /* 0x0000000000017941 */ /* 0x000fea0003800000 */
.L_x_151:
        /* <DEDUP_REMOVED lines=10> */
.L_x_154:
[----:B------:R-:W-:Y:S05]  /*5890*/  BSYNC B1 ;  /* 0x0000000000017941 */ /* 0x000fea0003800000 */
.L_x_153:
        /* <DEDUP_REMOVED lines=10> */
.L_x_156:
[----:B------:R-:W-:Y:S05]  /*5940*/  BSYNC B1 ;  /* 0x0000000000017941 */ /* 0x000fea0003800000 */
.L_x_155:
[----:B01---5:R-:W-:Y:S01]  /*5950*/  LOP3.LUT R3, R15, 0xffffe000, RZ, 0xc0, !PT ;  /* 0xffffe0000f037812 */ /* 0x023fe200078ec0ff */
        /* <DEDUP_REMOVED lines=8> */
.L_x_158:
[----:B------:R-:W-:Y:S05]  /*59e0*/  BSYNC B1 ;  /* 0x0000000000017941 */ /* 0x000fea0003800000 */
.L_x_157:
[----:B-----5:R-:W-:Y:S01]  /*59f0*/  LOP3.LUT R3, R15, 0xffffe000, RZ, 0xc0, !PT ;  /* 0xffffe0000f037812 */ /* 0x020fe200078ec0ff */
[----:B------:R-:W-:Y:S01]  /*5a00*/  @P0 IMAD.MOV.U32 R2, RZ, RZ, R8 ;  /* 0x000000ffff020224 */ /* 0x000fe200078e0008 */
[----:B------:R-:W-:Y:S01]  /*5a10*/  ISETP.GT.AND P1, PT, R0, 0x8, P1 ;  /* 0x000000080000780c */ /* 0x000fe20000f24270 */
[----:B------:R-:W-:Y:S02]  /*5a20*/  BSSY B1, `(.L_x_159) ;  /* 0x0000008000017945 */ /* 0x000fe40003800000 */
[----:B------:R-:W-:-:S04]  /*5a30*/  FMUL R3, R3, R88 ;  /* 0x0000005803037220 */ /* 0x000fc80000400000 */
[----:B0-----:R-:W-:Y:S01]  /*5a40*/  FFMA R7, R86, R23, R3 ;  /* 0x0000001756077223 */ /* 0x001fe20000000003 */
[----:B------:R-:W-:-:S04]  /*5a50*/  @P0 IMAD.MOV.U32 R3, RZ, RZ, R9 ;  /* 0x000000ffff030224 */ /* 0x000fc800078e0009 */
[----:B------:R-:W-:-:S05]  /*5a60*/  F2FP.TF32.F32.PACK_B R7, R7 ;  /* 0x00000007ff07723e */ /* 0x000fca00024050ff */
[----:B------:R0:W-:Y:S01]  /*5a70*/  @P0 STG.E desc[UR52][R2.64+0x1e0], R7 ;  /* 0x0001e00702000986 */ /* 0x0001e2000c101934 */
[----:B------:R-:W-:Y:S05]  /*5a80*/  @!P1 BRA `(.L_x_160) ;  /* 0x0000000000049947 */ /* 0x000fea0003800000 */
[----:B------:R0:W5:Y:S02]  /*5a90*/  LDG.E.LTC128B R15, desc[UR52][R4.64+0x1e4] ;  /* 0x0001e434040f7981 */ /* 0x000164000c1e1920 */
.L_x_160:
[----:B------:R-:W-:Y:S05]  /*5aa0*/  BSYNC B1 ;  /* 0x0000000000017941 */ /* 0x000fea0003800000 */
.L_x_159:
[----:B------:R-:W-:Y:S05]  /*5ab0*/  @!P1 BRA `(.L_x_161) ;  /* 0x0000001000b09947 */ /* 0x000fea0003800000 */
[----:B-----5:R-:W-:-:S05]  /*5ac0*/  LOP3.LUT R15, R15, 0xffffe000, RZ, 0xc0, !PT ;  /* 0xffffe0000f0f7812 */ /* 0x020fca00078ec0ff */
[----:B------:R-:W-:-:S04]  /*5ad0*/  FMUL R0, R15, R88 ;  /* 0x000000580f007220 */ /* 0x000fc80000400000 */
[----:B------:R-:W-:-:S05]  /*5ae0*/  FFMA R87, R87, R23, R0 ;  /* 0x0000001757577223 */ /* 0x000fca0000000000 */
[----:B------:R-:W-:-:S05]  /*5af0*/  F2FP.TF32.F32.PACK_B R87, R87 ;  /* 0x00000057ff57723e */ /* 0x000fca00024050ff */
[----:B------:R0:W-:Y:S01]  /*5b00*/  STG.E desc[UR52][R8.64+0x1e4], R87 ;  /* 0x0001e45708007986 */ /* 0x0001e2000c101934 */
[----:B------:R-:W-:Y:S05]  /*5b10*/  BRA `(.L_x_161) ;  /* 0x0000001000987947 */ /* 0x000fea0003800000 */
.L_x_36:
[----:B------:R-:W-:Y:S01]  /*5b20*/  ISETP.GT.AND P4, PT, R14, 0x1, PT ;  /* 0x000000010e00780c */ /* 0x000fe20003f84270 */
[----:B------:R-:W-:Y:S01]  /*5b30*/  ULDC.64 UR4, c[0x0][0x5c0] ;  /* 0x0001700000047ab9 */ /* 0x000fe20000000a00 */
[-C--:B------:R-:W-:Y:S01]  /*5b40*/  FMUL R7, R24, R23.reuse ;  /* 0x0000001718077220 */ /* 0x080fe20000400000 */
[----:B------:R-:W-:Y:S01]  /*5b50*/  LEA R2, P3, R102, UR4, 0x2 ;  /* 0x0000000466027c11 */ /* 0x000fe2000f8610ff */
[-C--:B------:R-:W-:Y:S01]  /*5b60*/  FMUL R25, R25, R23.reuse ;  /* 0x0000001719197220 */ /* 0x080fe20000400000 */
[----:B------:R-:W-:Y:S01]  /*5b70*/  ISETP.GT.AND P1, PT, R0, RZ, P4 ;  /* 0x000000ff0000720c */ /* 0x000fe20002724270 */
[-C--:B------:R-:W-:Y:S01]  /*5b80*/  FMUL R9, R26, R23.reuse ;  /* 0x000000171a097220 */ /* 0x080fe20000400000 */
[----:B------:R-:W-:Y:S01]  /*5b90*/  LEA.HI.X R3, R102, UR5, R111, 0x2, P3 ;  /* 0x0000000566037c11 */ /* 0x000fe200098f146f */
[----:B------:R-:W-:Y:S01]  /*5ba0*/  FMUL R27, R27, R23 ;  /* 0x000000171b1b7220 */ /* 0x000fe20000400000 */
[----:B------:R-:W-:Y:S01]  /*5bb0*/  F2FP.TF32.F32.PACK_B R7, R7 ;  /* 0x00000007ff07723e */ /* 0x000fe200024050ff */
[----:B------:R-:W-:Y:S01]  /*5bc0*/  FMUL R29, R29, R23 ;  /* 0x000000171d1d7220 */ /* 0x000fe20000400000 */
[----:B------:R-:W-:Y:S01]  /*5bd0*/  F2FP.TF32.F32.PACK_B R25, R25 ;  /* 0x00000019ff19723e */ /* 0x000fe200024050ff */
[-C--:B------:R-:W-:Y:S01]  /*5be0*/  FMUL R31, R31, R23.reuse ;  /* 0x000000171f1f7220 */ /* 0x080fe20000400000 */
[C---:B------:R-:W-:Y:S01]  /*5bf0*/  SHF.L.U64.HI R5, R94.reuse, 0x2, R89 ;  /* 0x000000025e057819 */ /* 0x040fe20000010259 */
[----:B------:R0:W-:Y:S01]  /*5c00*/  @P2 STG.E desc[UR52][R2.64], R7 ;  /* 0x0000000702002986 */ /* 0x0001e2000c101934 */
[----:B------:R-:W-:Y:S01]  /*5c10*/  LEA R4, P3, R94, R2, 0x2 ;  /* 0x000000025e047211 */ /* 0x000fe200078610ff */
[-C--:B------:R-:W-:Y:S01]  /*5c20*/  FMUL R11, R32, R23.reuse ;  /* 0x00000017200b7220 */ /* 0x080fe20000400000 */
[C---:B------:R-:W-:Y:S01]  /*5c30*/  ISETP.GT.AND P2, PT, R14.reuse, 0x8, PT ;  /* 0x000000080e00780c */ /* 0x040fe20003f44270 */
[----:B------:R-:W-:Y:S01]  /*5c40*/  @P1 STG.E desc[UR52][R2.64+0x4], R25 ;  /* 0x0000041902001986 */ /* 0x000fe2000c101934 */
[----:B------:R-:W-:Y:S01]  /*5c50*/  ISETP.GT.AND P1, PT, R14, 0x9, PT ;  /* 0x000000090e00780c */ /* 0x000fe20003f24270 */
[----:B------:R-:W-:Y:S01]  /*5c60*/  IMAD.X R5, R5, 0x1, R3, P3 ;  /* 0x0000000105057824 */ /* 0x000fe200018e0603 */
[C---:B------:R-:W-:Y:S01]  /*5c70*/  ISETP.GT.AND P0, PT, R0.reuse, 0x8, P0 ;  /* 0x000000080000780c */ /* 0x040fe20000704270 */
[-C--:B------:R-:W-:Y:S01]  /*5c80*/  FMUL R33, R33, R23.reuse ;  /* 0x0000001721217220 */ /* 0x080fe20000400000 */
[C---:B------:R-:W-:Y:S01]  /*5c90*/  ISETP.GT.AND P4, PT, R0.reuse, 0x8, P4 ;  /* 0x000000080000780c */ /* 0x040fe20002784270 */
[-C--:B------:R-:W-:Y:S01]  /*5ca0*/  FMUL R35, R35, R23.reuse ;  /* 0x0000001723237220 */ /* 0x080fe20000400000 */
[----:B------:R-:W-:Y:S01]  /*5cb0*/  ISETP.GT.AND P5, PT, R0, RZ, P2 ;  /* 0x000000ff0000720c */ /* 0x000fe200017a4270 */
[-C--:B0-----:R-:W-:Y:S01]  /*5cc0*/  FMUL R7, R28, R23.reuse ;  /* 0x000000171c077220 */ /* 0x081fe20000400000 */
[----:B------:R-:W-:Y:S01]  /*5cd0*/  ISETP.GT.AND P3, PT, R0, RZ, P1 ;  /* 0x000000ff0000720c */ /* 0x000fe20000f64270 */
[----:B------:R-:W-:Y:S01]  /*5ce0*/  FMUL R37, R37, R23 ;  /* 0x0000001725257220 */ /* 0x000fe20000400000 */
[----:B------:R-:W-:Y:S01]  /*5cf0*/  F2FP.TF32.F32.PACK_B R9, R9 ;  /* 0x00000009ff09723e */ /* 0x000fe200024050ff */
[----:B------:R-:W-:Y:S01]  /*5d00*/  FMUL R39, R39, R23 ;  /* 0x0000001727277220 */ /* 0x000fe20000400000 */
[----:B------:R-:W-:Y:S01]  /*5d10*/  F2FP.TF32.F32.PACK_B R27, R27 ;  /* 0x0000001bff1b723e */ /* 0x000fe200024050ff */
[----:B------:R-:W-:Y:S01]  /*5d20*/  FMUL R41, R41, R23 ;  /* 0x0000001729297220 */ /* 0x000fe20000400000 */
[----:B------:R-:W-:Y:S01]  /*5d30*/  F2FP.TF32.F32.PACK_B R7, R7 ;  /* 0x00000007ff07723e */ /* 0x000fe200024050ff */
[----:B------:R0:W-:Y:S01]  /*5d40*/  @P0 STG.E desc[UR52][R4.64], R9 ;  /* 0x0000000904000986 */ /* 0x0001e2000c101934 */
[----:B------:R-:W-:Y:S01]  /*5d50*/  F2FP.TF32.F32.PACK_B R29, R29 ;  /* 0x0000001dff1d723e */ /* 0x000fe200024050ff */
[-C--:B------:R-:W-:Y:S01]  /*5d60*/  FMUL R43, R43, R23.reuse ;  /* 0x000000172b2b7220 */ /* 0x080fe20000400000 */
[----:B------:R-:W-:Y:S01]  /*5d70*/  ISETP.GT.AND P0, PT, R14, 0x10, PT ;  /* 0x000000100e00780c */ /* 0x000fe20003f04270 */
[----:B------:R-:W-:Y:S01]  /*5d80*/  @P4 STG.E desc[UR52][R4.64+0x4], R27 ;  /* 0x0000041b04004986 */ /* 0x000fe2000c101934 */
[C---:B------:R-:W-:Y:S01]  /*5d90*/  ISETP.GT.AND P2, PT, R0.reuse, 0x8, P2 ;  /* 0x000000080000780c */ /* 0x040fe20001744270 */
[-C--:B------:R-:W-:Y:S01]  /*5da0*/  FMUL R45, R45, R23.reuse ;  /* 0x000000172d2d7220 */ /* 0x080fe20000400000 */
[C---:B------:R-:W-:Y:S01]  /*5db0*/  ISETP.GT.AND P1, PT, R0.reuse, 0x8, P1 ;  /* 0x000000080000780c */ /* 0x040fe20000f24270 */
[----:B------:R1:W-:Y:S01]  /*5dc0*/  @P5 STG.E desc[UR52][R2.64+0x20], R7 ;  /* 0x0000200702005986 */ /* 0x0003e2000c101934 */
[----:B------:R-:W-:Y:S01]  /*5dd0*/  ISETP.GT.AND P5, PT, R0, RZ, P0 ;  /* 0x000000ff0000720c */ /* 0x000fe200007a4270 */
[----:B------:R-:W-:Y:S01]  /*5de0*/  FMUL R47, R47, R23 ;  /* 0x000000172f2f7220 */ /* 0x000fe20000400000 */
[----:B------:R-:W-:Y:S01]  /*5df0*/  F2FP.TF32.F32.PACK_B R31, R31 ;  /* 0x0000001fff1f723e */ /* 0x000fe200024050ff */
[----:B------:R-:W-:Y:S01]  /*5e00*/  @P3 STG.E desc[UR52][R2.64+0x24], R29 ;  /* 0x0000241d02003986 */ /* 0x000fe2000c101934 */
[----:B------:R-:W-:Y:S01]  /*5e10*/  ISETP.GT.AND P3, PT, R14, 0x11, PT ;  /* 0x000000110e00780c */ /* 0x000fe20003f64270 */
[----:B0-----:R-:W-:Y:S01]  /*5e20*/  FMUL R9, R30, R23 ;  /* 0x000000171e097220 */ /* 0x001fe20000400000 */
[----:B------:R-:W-:Y:S01]  /*5e30*/  F2FP.TF32.F32.PACK_B R11, R11 ;  /* 0x0000000bff0b723e */ /* 0x000fe200024050ff */
[-C--:B------:R-:W-:Y:S01]  /*5e40*/  FMUL R49, R49, R23.reuse ;  /* 0x0000001731317220 */ /* 0x080fe20000400000 */
[----:B------:R-:W-:Y:S01]  /*5e50*/  ISETP.GT.AND P4, PT, R0, RZ, P3 ;  /* 0x000000ff0000720c */ /* 0x000fe20001f84270 */
[----:B------:R-:W-:Y:S01]  /*5e60*/  FMUL R51, R51, R23 ;  /* 0x0000001733337220 */ /* 0x000fe20000400000 */
[----:B------:R-:W-:Y:S01]  /*5e70*/  F2FP.TF32.F32.PACK_B R9, R9 ;  /* 0x00000009ff09723e */ /* 0x000fe200024050ff */
[----:B-1----:R-:W-:Y:S01]  /*5e80*/  FMUL R7, R34, R23 ;  /* 0x0000001722077220 */ /* 0x002fe20000400000 */
[----:B------:R-:W-:Y:S01]  /*5e90*/  F2FP.TF32.F32.PACK_B R33, R33 ;  /* 0x00000021ff21723e */ /* 0x000fe200024050ff */
[-C--:B------:R-:W-:Y:S01]  /*5ea0*/  FMUL R53, R53, R23.reuse ;  /* 0x0000001735357220 */ /* 0x080fe20000400000 */
[----:B------:R-:W-:Y:S01]  /*5eb0*/  ISETP.GT.AND P0, PT, R0, 0x8, P0 ;  /* 0x000000080000780c */ /* 0x000fe20000704270 */
[----:B------:R0:W-:Y:S01]  /*5ec0*/  @P2 STG.E desc[UR52][R4.64+0x20], R9 ;  /* 0x0000200904002986 */ /* 0x0001e2000c101934 */
[C---:B------:R-:W-:Y:S01]  /*5ed0*/  ISETP.GT.AND P2, PT, R14.reuse, 0x19, PT ;  /* 0x000000190e00780c */ /* 0x040fe20003f44270 */
[----:B------:R-:W-:Y:S01]  /*5ee0*/  FMUL R55, R55, R23 ;  /* 0x0000001737377220 */ /* 0x000fe20000400000 */
[----:B------:R-:W-:Y:S01]  /*5ef0*/  F2FP.TF32.F32.PACK_B R7, R7 ;  /* 0x00000007ff07723e */ /* 0x000fe200024050ff */
[----:B------:R-:W-:Y:S01]  /*5f00*/  @P1 STG.E desc[UR52][R4.64+0x24], R31 ;  /* 0x0000241f04001986 */ /* 0x000fe2000c101934 */
[----:B------:R-:W-:Y:S01]  /*5f10*/  ISETP.GT.AND P1, PT, R14, 0x18, PT ;  /* 0x000000180e00780c */ /* 0x000fe20003f24270 */
[----:B------:R-:W-:Y:S01]  /*5f20*/  FMUL R57, R57, R23 ;  /* 0x0000001739397220 */ /* 0x000fe20000400000 */
[----:B------:R-:W-:Y:S01]  /*5f30*/  F2FP.TF32.F32.PACK_B R35, R35 ;  /* 0x00000023ff23723e */ /* 0x000fe200024050ff */
[----:B------:R1:W-:Y:S01]  /*5f40*/  @P5 STG.E desc[UR52][R2.64+0x40], R11 ;  /* 0x0000400b02005986 */ /* 0x0003e2000c101934 */
[C---:B------:R-:W-:Y:S01]  /*5f50*/  ISETP.GT.AND P5, PT, R0.reuse, RZ, P1 ;  /* 0x000000ff0000720c */ /* 0x040fe20000fa4270 */
[----:B------:R-:W-:Y:S01]  /*5f60*/  FMUL R59, R59, R23 ;  /* 0x000000173b3b7220 */ /* 0x000fe20000400000 */
[----:B------:R-:W-:Y:S01]  /*5f70*/  F2FP.TF32.F32.PACK_B R37, R37 ;  /* 0x00000025ff25723e */ /* 0x000fe200024050ff */
[----:B------:R-:W-:Y:S01]  /*5f80*/  @P4 STG.E desc[UR52][R2.64+0x44], R33 ;  /* 0x0000442102004986 */ /* 0x000fe2000c101934 */
[----:B------:R-:W-:Y:S01]  /*5f90*/  ISETP.GT.AND P4, PT, R0, 0x8, P3 ;  /* 0x000000080000780c */ /* 0x000fe20001f84270 */
[-C--:B0-----:R-:W-:Y:S01]  /*5fa0*/  FMUL R9, R36, R23.reuse ;  /* 0x0000001724097220 */ /* 0x081fe20000400000 */
[C---:B------:R-:W-:Y:S01]  /*5fb0*/  ISETP.GT.AND P3, PT, R0.reuse, RZ, P2 ;  /* 0x000000ff0000720c */ /* 0x040fe20001764270 */
[----:B------:R0:W-:Y:S01]  /*5fc0*/  @P0 STG.E desc[UR52][R4.64+0x40], R7 ;  /* 0x0000400704000986 */ /* 0x0001e2000c101934 */
[----:B------:R-:W-:Y:S01]  /*5fd0*/  ISETP.GT.AND P1, PT, R0, 0x8, P1 ;  /* 0x000000080000780c */ /* 0x000fe20000f24270 */
[----:B------:R-:W-:Y:S01]  /*5fe0*/  FMUL R61, R61, R23 ;  /* 0x000000173d3d7220 */ /* 0x000fe20000400000 */
[----:B------:R-:W-:Y:S01]  /*5ff0*/  F2FP.TF32.F32.PACK_B R9, R9 ;  /* 0x00000009ff09723e */ /* 0x000fe200024050ff */
[-C--:B-1----:R-:W-:Y:S01]  /*6000*/  FMUL R11, R40, R23.reuse ;  /* 0x00000017280b7220 */ /* 0x082fe20000400000 */
[----:B------:R-:W-:Y:S01]  /*6010*/  ISETP.GT.AND P0, PT, R14, 0x20, PT ;  /* 0x000000200e00780c */ /* 0x000fe20003f04270 */
[----:B------:R-:W-:Y:S01]  /*6020*/  FMUL R63, R63, R23 ;  /* 0x000000173f3f7220 */ /* 0x000fe20000400000 */
[----:B------:R-:W-:Y:S01]  /*6030*/  F2FP.TF32.F32.PACK_B R39, R39 ;  /* 0x00000027ff27723e */ /* 0x000fe200024050ff */
[----:B------:R-:W-:Y:S01]  /*6040*/  FMUL R65, R65, R23 ;  /* 0x0000001741417220 */ /* 0x000fe20000400000 */
[----:B------:R-:W-:Y:S01]  /*6050*/  F2FP.TF32.F32.PACK_B R11, R11 ;  /* 0x0000000bff0b723e */ /* 0x000fe200024050ff */
[----:B------:R-:W-:Y:S01]  /*6060*/  @P4 STG.E desc[UR52][R4.64+0x44], R35 ;  /* 0x0000442304004986 */ /* 0x000fe2000c101934 */
[----:B------:R-:W-:Y:S01]  /*6070*/  ISETP.GT.AND P4, PT, R0, 0x8, P2 ;  /* 0x000000080000780c */ /* 0x000fe20001784270 */
[-C--:B0-----:R-:W-:Y:S01]  /*6080*/  FMUL R7, R38, R23.reuse ;  /* 0x0000001726077220 */ /* 0x081fe20000400000 */
[----:B------:R-:W-:Y:S01]  /*6090*/  ISETP.GT.AND P2, PT, R14, 0x21, PT ;  /* 0x000000210e00780c */ /* 0x000fe20003f44270 */
[----:B------:R0:W-:Y:S01]  /*60a0*/  @P5 STG.E desc[UR52][R2.64+0x60], R9 ;  /* 0x0000600902005986 */ /* 0x0001e2000c101934 */
[C---:B------:R-:W-:Y:S01]  /*60b0*/  ISETP.GT.AND P5, PT, R0.reuse, RZ, P0 ;  /* 0x000000ff0000720c */ /* 0x040fe200007a4270 */
[----:B------:R-:W-:Y:S01]  /*60c0*/  FMUL R67, R67, R23 ;  /* 0x0000001743437220 */ /* 0x000fe20000400000 */
[----:B------:R-:W-:Y:S01]  /*60d0*/  F2FP.TF32.F32.PACK_B R7, R7 ;  /* 0x00000007ff07723e */ /* 0x000fe200024050ff */
[----:B------:R-:W-:Y:S01]  /*60e0*/  @P3 STG.E desc[UR52][R2.64+0x64], R37 ;  /* 0x0000642502003986 */ /* 0x000fe2000c101934 */
[C---:B------:R-:W-:Y:S01]  /*60f0*/  ISETP.GT.AND P3, PT, R0.reuse, RZ, P2 ;  /* 0x000000ff0000720c */ /* 0x040fe20001764270 */
[----:B------:R-:W-:Y:S01]  /*6100*/  FMUL R69, R69, R23 ;  /* 0x0000001745457220 */ /* 0x000fe20000400000 */
[----:B------:R-:W-:Y:S01]  /*6110*/  F2FP.TF32.F32.PACK_B R41, R41 ;  /* 0x00000029ff29723e */ /* 0x000fe200024050ff */
[----:B------:R1:W-:Y:S01]  /*6120*/  @P1 STG.E desc[UR52][R4.64+0x60], R7 ;  /* 0x0000600704001986 */ /* 0x0003e2000c101934 */
[----:B------:R-:W-:Y:S01]  /*6130*/  ISETP.GT.AND P0, PT, R0, 0x8, P0 ;  /* 0x000000080000780c */ /* 0x000fe20000704270 */
[-C--:B------:R-:W-:Y:S01]  /*6140*/  FMUL R71, R71, R23.reuse ;  /* 0x0000001747477220 */ /* 0x080fe20000400000 */
[----:B------:R-:W-:Y:S01]  /*6150*/  ISETP.GT.AND P1, PT, R14, 0x28, PT ;  /* 0x000000280e00780c */ /* 0x000fe20003f24270 */
[----:B------:R-:W-:Y:S01]  /*6160*/  @P4 STG.E desc[UR52][R4.64+0x64], R39 ;  /* 0x0000642704004986 */ /* 0x000fe2000c101934 */
[----:B------:R-:W-:Y:S01]  /*6170*/  ISETP.GT.AND P4, PT, R0, 0x8, P2 ;  /* 0x000000080000780c */ /* 0x000fe20001784270 */
[-C--:B0-----:R-:W-:Y:S01]  /*6180*/  FMUL R9, R44, R23.reuse ;  /* 0x000000172c097220 */ /* 0x081fe20000400000 */
[----:B------:R-:W-:Y:S01]  /*6190*/  ISETP.GT.AND P2, PT, R14, 0x29, PT ;  /* 0x000000290e00780c */ /* 0x000fe20003f44270 */
[----:B------:R0:W-:Y:S01]  /*61a0*/  @P5 STG.E desc[UR52][R2.64+0x80], R11 ;  /* 0x0000800b02005986 */ /* 0x0001e2000c101934 */
[----:B------:R-:W-:Y:S01]  /*61b0*/  ISETP.GT.AND P5, PT, R0, RZ, P1 ;  /* 0x000000ff0000720c */ /* 0x000fe20000fa4270 */
[----:B------:R-:W-:Y:S01]  /*61c0*/  FMUL R73, R73, R23 ;  /* 0x0000001749497220 */ /* 0x000fe20000400000 */
[----:B------:R-:W-:Y:S01]  /*61d0*/  F2FP.TF32.F32.PACK_B R43, R43 ;  /* 0x0000002bff2b723e */ /* 0x000fe200024050ff */
[-C--:B-1----:R-:W-:Y:S01]  /*61e0*/  FMUL R7, R42, R23.reuse ;  /* 0x000000172a077220 */ /* 0x082fe20000400000 */
[----:B------:R-:W-:Y:S01]  /*61f0*/  @P3 STG.E desc[UR52][R2.64+0x84], R41 ;  /* 0x0000842902003986 */ /* 0x000fe2000c101934 */
[----:B------:R-:W-:Y:S01]  /*6200*/  ISETP.GT.AND P3, PT, R0, RZ, P2 ;  /* 0x000000ff0000720c */ /* 0x000fe20001764270 */
[----:B------:R-:W-:Y:S01]  /*6210*/  FMUL R75, R75, R23 ;  /* 0x000000174b4b7220 */ /* 0x000fe20000400000 */
[----:B------:R-:W-:Y:S01]  /*6220*/  F2FP.TF32.F32.PACK_B R9, R9 ;  /* 0x00000009ff09723e */ /* 0x000fe200024050ff */
[----:B------:R-:W-:Y:S01]  /*6230*/  FMUL R77, R77, R23 ;  /* 0x000000174d4d7220 */ /* 0x000fe20000400000 */
[----:B------:R-:W-:Y:S01]  /*6240*/  F2FP.TF32.F32.PACK_B R7, R7 ;  /* 0x00000007ff07723e */ /* 0x000fe200024050ff */
[----:B------:R-:W-:Y:S01]  /*6250*/  FMUL R79, R79, R23 ;  /* 0x000000174f4f7220 */ /* 0x000fe20000400000 */
[----:B------:R-:W-:Y:S01]  /*6260*/  F2FP.TF32.F32.PACK_B R45, R45 ;  /* 0x0000002dff2d723e */ /* 0x000fe200024050ff */
[-C--:B0-----:R-:W-:Y:S01]  /*6270*/  FMUL R11, R48, R23.reuse ;  /* 0x00000017300b7220 */ /* 0x081fe20000400000 */
[----:B------:R-:W-:Y:S01]  /*6280*/  ISETP.GT.AND P1, PT, R0, 0x8, P1 ;  /* 0x000000080000780c */ /* 0x000fe20000f24270 */
[----:B------:R0:W-:Y:S01]  /*6290*/  @P0 STG.E desc[UR52][R4.64+0x80], R7 ;  /* 0x0000800704000986 */ /* 0x0001e2000c101934 */
[----:B------:R-:W-:Y:S01]  /*62a0*/  ISETP.GT.AND P0, PT, R14, 0x30, PT ;  /* 0x000000300e00780c */ /* 0x000fe20003f04270 */
[----:B------:R-:W-:Y:S01]  /*62b0*/  FMUL R81, R81, R23 ;  /* 0x0000001751517220 */ /* 0x000fe20000400000 */
[----:B------:R-:W-:Y:S01]  /*62c0*/  F2FP.TF32.F32.PACK_B R47, R47 ;  /* 0x0000002fff2f723e */ /* 0x000fe200024050ff */
[----:B------:R-:W-:Y:S01]  /*62d0*/  @P4 STG.E desc[UR52][R4.64+0x84], R43 ;  /* 0x0000842b04004986 */ /* 0x000fe2000c101934 */
[----:B------:R-:W-:Y:S01]  /*62e0*/  ISETP.GT.AND P4, PT, R0, 0x8, P2 ;  /* 0x000000080000780c */ /* 0x000fe20001784270 */
[-C--:B------:R-:W-:Y:S01]  /*62f0*/  FMUL R83, R83, R23.reuse ;  /* 0x0000001753537220 */ /* 0x080fe20000400000 */
[----:B------:R-:W-:Y:S01]  /*6300*/  ISETP.GT.AND P2, PT, R14, 0x31, PT ;  /* 0x000000310e00780c */ /* 0x000fe20003f44270 */
[----:B------:R1:W-:Y:S01]  /*6310*/  @P5 STG.E desc[UR52][R2.64+0xa0], R9 ;  /* 0x0000a00902005986 */ /* 0x0003e2000c101934 */
[----:B------:R-:W-:Y:S01]  /*6320*/  ISETP.GT.AND P5, PT, R0, RZ, P0 ;  /* 0x000000ff0000720c */ /* 0x000fe200007a4270 */
[----:B------:R-:W-:Y:S01]  /*6330*/  FMUL R13, R84, R23 ;  /* 0x00000017540d7220 */ /* 0x000fe20000400000 */
[----:B------:R-:W-:Y:S01]  /*6340*/  F2FP.TF32.F32.PACK_B R11, R11 ;  /* 0x0000000bff0b723e */ /* 0x000fe200024050ff */
[-C--:B0-----:R-:W-:Y:S01]  /*6350*/  FMUL R7, R46, R23.reuse ;  /* 0x000000172e077220 */ /* 0x081fe20000400000 */
[----:B------:R-:W-:Y:S01]  /*6360*/  @P3 STG.E desc[UR52][R2.64+0xa4], R45 ;  /* 0x0000a42d02003986 */ /* 0x000fe2000c101934 */
[----:B------:R-:W-:Y:S01]  /*6370*/  ISETP.GT.AND P3, PT, R0, RZ, P2 ;  /* 0x000000ff0000720c */ /* 0x000fe20001764270 */
[----:B------:R-:W-:Y:S01]  /*6380*/  FMUL R85, R85, R23 ;  /* 0x0000001755557220 */ /* 0x000fe20000400000 */
[----:B------:R-:W-:Y:S01]  /*6390*/  F2FP.TF32.F32.PACK_B R49, R49 ;  /* 0x00000031ff31723e */ /* 0x000fe200024050ff */
[----:B------:R-:W-:Y:S01]  /*63a0*/  FMUL R87, R87, R23 ;  /* 0x0000001757577220 */ /* 0x000fe20000400000 */
[----:B------:R-:W-:-:S02]  /*63b0*/  F2FP.TF32.F32.PACK_B R7, R7 ;  /* 0x00000007ff07723e */ /* 0x000fc400024050ff */
[----:B------:R-:W-:Y:S01]  /*63c0*/  ISETP.GT.AND P0, PT, R0, 0x8, P0 ;  /* 0x000000080000780c */ /* 0x000fe20000704270 */
[----:B-1----:R-:W-:Y:S01]  /*63d0*/  FMUL R9, R52, R23 ;  /* 0x0000001734097220 */ /* 0x002fe20000400000 */
[----:B------:R-:W-:Y:S01]  /*63e0*/  F2FP.TF32.F32.PACK_B R51, R51 ;  /* 0x00000033ff33723e */ /* 0x000fe200024050ff */
[----:B------:R0:W-:Y:S01]  /*63f0*/  @P1 STG.E desc[UR52][R4.64+0xa0], R7 ;  /* 0x0000a00704001986 */ /* 0x0001e2000c101934 */
[----:B------:R-:W-:Y:S02]  /*6400*/  ISETP.GT.AND P1, PT, R14, 0x38, PT ;  /* 0x000000380e00780c */ /* 0x000fe40003f24270 */
[----:B------:R-:W-:Y:S01]  /*6410*/  F2FP.TF32.F32.PACK_B R9, R9 ;  /* 0x00000009ff09723e */ /* 0x000fe200024050ff */
[----:B------:R-:W-:Y:S01]  /*6420*/  @P4 STG.E desc[UR52][R4.64+0xa4], R47 ;  /* 0x0000a42f04004986 */ /* 0x000fe2000c101934 */
[----:B------:R-:W-:Y:S02]  /*6430*/  ISETP.GT.AND P4, PT, R0, 0x8, P2 ;  /* 0x000000080000780c */ /* 0x000fe40001784270 */
[----:B------:R-:W-:Y:S01]  /*6440*/  ISETP.GT.AND P2, PT, R14, 0x39, PT ;  /* 0x000000390e00780c */ /* 0x000fe20003f44270 */
[----:B------:R1:W-:Y:S01]  /*6450*/  @P5 STG.E desc[UR52][R2.64+0xc0], R11 ;  /* 0x0000c00b02005986 */ /* 0x0003e2000c101934 */
[----:B------:R-:W-:-:S02]  /*6460*/  ISETP.GT.AND P5, PT, R0, RZ, P1 ;  /* 0x000000ff0000720c */ /* 0x000fc40000fa4270 */
[----:B------:R-:W-:Y:S01]  /*6470*/  F2FP.TF32.F32.PACK_B R53, R53 ;  /* 0x00000035ff35723e */ /* 0x000fe200024050ff */
[----:B0-----:R-:W-:Y:S01]  /*6480*/  FMUL R7, R50, R23 ;  /* 0x0000001732077220 */ /* 0x001fe20000400000 */
[----:B------:R-:W-:Y:S01]  /*6490*/  @P3 STG.E desc[UR52][R2.64+0xc4], R49 ;  /* 0x0000c43102003986 */ /* 0x000fe2000c101934 */
[C---:B------:R-:W-:Y:S02]  /*64a0*/  ISETP.GT.AND P3, PT, R0.reuse, RZ, P2 ;  /* 0x000000ff0000720c */ /* 0x040fe40001764270 */
[----:B------:R-:W-:Y:S02]  /*64b0*/  ISETP.GT.AND P1, PT, R0, 0x8, P1 ;  /* 0x000000080000780c */ /* 0x000fe40000f24270 */
[----:B------:R-:W-:Y:S01]  /*64c0*/  F2FP.TF32.F32.PACK_B R7, R7 ;  /* 0x00000007ff07723e */ /* 0x000fe200024050ff */
[----:B-1----:R-:W-:Y:S01]  /*64d0*/  FMUL R11, R56, R23 ;  /* 0x00000017380b7220 */ /* 0x002fe20000400000 */
[----:B------:R-:W-:-:S03]  /*64e0*/  F2FP.TF32.F32.PACK_B R55, R55 ;  /* 0x00000037ff37723e */ /* 0x000fc600024050ff */
[----:B------:R0:W-:Y:S01]  /*64f0*/  @P0 STG.E desc[UR52][R4.64+0xc0], R7 ;  /* 0x0000c00704000986 */ /* 0x0001e2000c101934 */
[----:B------:R-:W-:Y:S02]  /*6500*/  ISETP.GT.AND P0, PT, R14, 0x40, PT ;  /* 0x000000400e00780c */ /* 0x000fe40003f04270 */
[----:B------:R-:W-:Y:S01]  /*6510*/  F2FP.TF32.F32.PACK_B R11, R11 ;  /* 0x0000000bff0b723e */ /* 0x000fe200024050ff */
[----:B------:R-:W-:Y:S01]  /*6520*/  @P4 STG.E desc[UR52][R4.64+0xc4], R51 ;  /* 0x0000c43304004986 */ /* 0x000fe2000c101934 */
[----:B------:R-:W-:Y:S02]  /*6530*/  ISETP.GT.AND P4, PT, R0, 0x8, P2 ;  /* 0x000000080000780c */ /* 0x000fe40001784270 */
[----:B------:R-:W-:Y:S01]  /*6540*/  ISETP.GT.AND P2, PT, R14, 0x41, PT ;  /* 0x000000410e00780c */ /* 0x000fe20003f44270 */
[----:B------:R1:W-:Y:S01]  /*6550*/  @P5 STG.E desc[UR52][R2.64+0xe0], R9 ;  /* 0x0000e00902005986 */ /* 0x0003e2000c101934 */
[----:B------:R-:W-:Y:S02]  /*6560*/  ISETP.GT.AND P5, PT, R0, RZ, P0 ;  /* 0x000000ff0000720c */ /* 0x000fe400007a4270 */
[----:B------:R-:W-:Y:S01]  /*6570*/  F2FP.TF32.F32.PACK_B R57, R57 ;  /* 0x00000039ff39723e */ /* 0x000fe200024050ff */
[----:B0-----:R-:W-:Y:S01]  /*6580*/  FMUL R7, R54, R23 ;  /* 0x0000001736077220 */ /* 0x001fe20000400000 */
[----:B------:R-:W-:Y:S01]  /*6590*/  @P3 STG.E desc[UR52][R2.64+0xe4], R53 ;  /* 0x0000e43502003986 */ /* 0x000fe2000c101934 */
[----:B------:R-:W-:-:S02]  /*65a0*/  ISETP.GT.AND P3, PT, R0, RZ, P2 ;  /* 0x000000ff0000720c */ /* 0x000fc40001764270 */
        /* <DEDUP_REMOVED lines=61> */
[----:B------:R-:W-:Y:S01]  /*6980*/  @P3 STG.E desc[UR52][R2.64+0x164], R69 ;  /* 0x0001644502003986 */ /* 0x000fe2000c101934 */
[----:B0-----:R-:W-:Y:S01]  /*6990*/  FMUL R7, R70, R23 ;  /* 0x0000001746077220 */ /* 0x001fe20000400000 */
[----:B------:R-:W-:-:S02]  /*69a0*/  ISETP.GT.AND P3, PT, R0, RZ, P2 ;  /* 0x000000ff0000720c */ /* 0x000fc40001764270 */
[----:B------:R-:W-:Y:S02]  /*69b0*/  ISETP.GT.AND P0, PT, R0, 0x8, P0 ;  /* 0x000000080000780c */ /* 0x000fe40000704270 */
[----:B------:R-:W-:Y:S01]  /*69c0*/  F2FP.TF32.F32.PACK_B R7, R7 ;  /* 0x00000007ff07723e */ /* 0x000fe200024050ff */
[----:B-1----:R-:W-:Y:S01]  /*69d0*/  FMUL R9, R76, R23 ;  /* 0x000000174c097220 */ /* 0x002fe20000400000 */
[----:B------:R-:W-:-:S03]  /*69e0*/  F2FP.TF32.F32.PACK_B R75, R75 ;  /* 0x0000004bff4b723e */ /* 0x000fc600024050ff */
[----:B------:R0:W-:Y:S01]  /*69f0*/  @P1 STG.E desc[UR52][R4.64+0x160], R7 ;  /* 0x0001600704001986 */ /* 0x0001e2000c101934 */
[----:B------:R-:W-:Y:S02]  /*6a00*/  F2FP.TF32.F32.PACK_B R77, R77 ;  /* 0x0000004dff4d723e */ /* 0x000fe400024050ff */
[----:B------:R-:W-:Y:S01]  /*6a10*/  F2FP.TF32.F32.PACK_B R9, R9 ;  /* 0x00000009ff09723e */ /* 0x000fe200024050ff */
[----:B------:R-:W-:Y:S01]  /*6a20*/  @P4 STG.E desc[UR52][R4.64+0x164], R71 ;  /* 0x0001644704004986 */ /* 0x000fe2000c101934 */
[C---:B------:R-:W-:Y:S02]  /*6a30*/  ISETP.GT.AND P4, PT, R14.reuse, 0x68, PT ;  /* 0x000000680e00780c */ /* 0x040fe40003f84270 */
[----:B------:R-:W-:Y:S01]  /*6a40*/  F2FP.TF32.F32.PACK_B R79, R79 ;  /* 0x0000004fff4f723e */ /* 0x000fe200024050ff */
[----:B------:R1:W-:Y:S01]  /*6a50*/  @P5 STG.E desc[UR52][R2.64+0x180], R11 ;  /* 0x0001800b02005986 */ /* 0x0003e2000c101934 */
[----:B------:R-:W-:Y:S02]  /*6a60*/  ISETP.GT.AND P5, PT, R14, 0x69, PT ;  /* 0x000000690e00780c */ /* 0x000fe40003fa4270 */
[----:B------:R-:W-:Y:S01]  /*6a70*/  F2FP.TF32.F32.PACK_B R81, R81 ;  /* 0x00000051ff51723e */ /* 0x000fe200024050ff */
[----:B------:R-:W-:Y:S01]  /*6a80*/  @P3 STG.E desc[UR52][R2.64+0x184], R73 ;  /* 0x0001844902003986 */ /* 0x000fe2000c101934 */
[----:B------:R-:W-:Y:S01]  /*6a90*/  ISETP.GT.AND P3, PT, R0, 0x8, P2 ;  /* 0x000000080000780c */ /* 0x000fe20001764270 */
[----:B0-----:R-:W-:Y:S01]  /*6aa0*/  FMUL R7, R74, R23 ;  /* 0x000000174a077220 */ /* 0x001fe20000400000 */
[----:B------:R-:W-:-:S02]  /*6ab0*/  ISETP.GT.AND P2, PT, R0, RZ, P4 ;  /* 0x000000ff0000720c */ /* 0x000fc40002744270 */
[C---:B------:R-:W-:Y:S02]  /*6ac0*/  ISETP.GT.AND P1, PT, R0.reuse, RZ, P5 ;  /* 0x000000ff0000720c */ /* 0x040fe40002f24270 */
[----:B------:R-:W-:Y:S01]  /*6ad0*/  ISETP.GT.AND P4, PT, R0, 0x8, P4 ;  /* 0x000000080000780c */ /* 0x000fe20002784270 */
[----:B-1----:R-:W-:Y:S01]  /*6ae0*/  FMUL R11, R78, R23 ;  /* 0x000000174e0b7220 */ /* 0x002fe20000400000 */
[----:B------:R-:W-:Y:S02]  /*6af0*/  ISETP.GT.AND P5, PT, R0, 0x8, P5 ;  /* 0x000000080000780c */ /* 0x000fe40002fa4270 */
[----:B------:R-:W-:Y:S02]  /*6b00*/  F2FP.TF32.F32.PACK_B R7, R7 ;  /* 0x00000007ff07723e */ /* 0x000fe400024050ff */
[----:B------:R-:W-:Y:S02]  /*6b10*/  F2FP.TF32.F32.PACK_B R11, R11 ;  /* 0x0000000bff0b723e */ /* 0x000fe400024050ff */
[----:B------:R-:W-:Y:S01]  /*6b20*/  F2FP.TF32.F32.PACK_B R83, R83 ;  /* 0x00000053ff53723e */ /* 0x000fe200024050ff */
[----:B------:R0:W-:Y:S01]  /*6b30*/  @P0 STG.E desc[UR52][R4.64+0x180], R7 ;  /* 0x0001800704000986 */ /* 0x0001e2000c101934 */
[----:B------:R-:W-:-:S02]  /*6b40*/  ISETP.GT.AND P0, PT, R14, 0x79, PT ;  /* 0x000000790e00780c */ /* 0x000fc40003f04270 */
        /* <DEDUP_REMOVED lines=8> */
[----:B0-----:R-:W-:Y:S01]  /*6bd0*/  FMUL R7, R80, R23 ;  /* 0x0000001750077220 */ /* 0x001fe20000400000 */
[----:B------:R-:W-:-:S02]  /*6be0*/  ISETP.GT.AND P1, PT, R14, 0x78, PT ;  /* 0x000000780e00780c */ /* 0x000fc40003f24270 */
[----:B------:R0:W-:Y:S01]  /*6bf0*/  @P4 STG.E desc[UR52][R4.64+0x1a0], R11 ;  /* 0x0001a00b04004986 */ /* 0x0001e2000c101934 */
[C---:B------:R-:W-:Y:S02]  /*6c00*/  ISETP.GT.AND P4, PT, R0.reuse, RZ, P3 ;  /* 0x000000ff0000720c */ /* 0x040fe40001f84270 */
[----:B------:R-:W-:Y:S01]  /*6c10*/  F2FP.TF32.F32.PACK_B R7, R7 ;  /* 0x00000007ff07723e */ /* 0x000fe200024050ff */
[----:B------:R-:W-:Y:S01]  /*6c20*/  @P5 STG.E desc[UR52][R4.64+0x1a4], R79 ;  /* 0x0001a44f04005986 */ /* 0x000fe2000c101934 */
[----:B------:R-:W-:Y:S01]  /*6c30*/  ISETP.GT.AND P5, PT, R0, RZ, P2 ;  /* 0x000000ff0000720c */ /* 0x000fe200017a4270 */
[----:B-1----:R-:W-:Y:S01]  /*6c40*/  FMUL R9, R82, R23 ;  /* 0x0000001752097220 */ /* 0x002fe20000400000 */
[C---:B------:R-:W-:Y:S02]  /*6c50*/  ISETP.GT.AND P3, PT, R0.reuse, 0x8, P3 ;  /* 0x000000080000780c */ /* 0x040fe40001f64270 */
[----:B------:R-:W-:Y:S02]  /*6c60*/  ISETP.GT.AND P2, PT, R0, 0x8, P2 ;  /* 0x000000080000780c */ /* 0x000fe40001744270 */
[----:B------:R-:W-:Y:S01]  /*6c70*/  F2FP.TF32.F32.PACK_B R9, R9 ;  /* 0x00000009ff09723e */ /* 0x000fe200024050ff */
[----:B0-----:R-:W-:-:S02]  /*6c80*/  FMUL R11, R86, R23 ;  /* 0x00000017560b7220 */ /* 0x001fc40000400000 */
[----:B------:R-:W-:Y:S01]  /*6c90*/  @P4 STG.E desc[UR52][R2.64+0x1c0], R7 ;  /* 0x0001c00702004986 */ /* 0x000fe2000c101934 */
[C---:B------:R-:W-:Y:S02]  /*6ca0*/  ISETP.GT.AND P4, PT, R0.reuse, RZ, P1 ;  /* 0x000000ff0000720c */ /* 0x040fe40000f84270 */
[C---:B------:R-:W-:Y:S01]  /*6cb0*/  ISETP.GT.AND P1, PT, R0.reuse, 0x8, P1 ;  /* 0x000000080000780c */ /* 0x040fe20000f24270 */
[----:B------:R-:W-:Y:S01]  /*6cc0*/  @P5 STG.E desc[UR52][R2.64+0x1c4], R81 ;  /* 0x0001c45102005986 */ /* 0x000fe2000c101934 */
[C---:B------:R-:W-:Y:S02]  /*6cd0*/  ISETP.GT.AND P5, PT, R0.reuse, RZ, P0 ;  /* 0x000000ff0000720c */ /* 0x040fe400007a4270 */
[----:B------:R-:W-:Y:S01]  /*6ce0*/  ISETP.GT.AND P0, PT, R0, 0x8, P0 ;  /* 0x000000080000780c */ /* 0x000fe20000704270 */
[----:B------:R-:W-:Y:S01]  /*6cf0*/  @P3 STG.E desc[UR52][R4.64+0x1c0], R9 ;  /* 0x0001c00904003986 */ /* 0x000fe2000c101934 */
[----:B------:R-:W-:-:S03]  /*6d00*/  F2FP.TF32.F32.PACK_B R11, R11 ;  /* 0x0000000bff0b723e */ /* 0x000fc600024050ff */
[----:B------:R-:W-:Y:S04]  /*6d10*/  @P2 STG.E desc[UR52][R4.64+0x1c4], R83 ;  /* 0x0001c45304002986 */ /* 0x000fe8000c101934 */
[----:B------:R-:W-:Y:S04]  /*6d20*/  @P4 STG.E desc[UR52][R2.64+0x1e0], R13 ;  /* 0x0001e00d02004986 */ /* 0x000fe8000c101934 */
[----:B------:R0:W-:Y:S02]  /*6d30*/  @P5 STG.E desc[UR52][R2.64+0x1e4], R85 ;  /* 0x0001e45502005986 */ /* 0x0001e4000c101934 */
[----:B0-----:R-:W-:-:S02]  /*6d40*/  @P1 IMAD.MOV.U32 R2, RZ, RZ, R4 ;  /* 0x000000ffff021224 */ /* 0x001fc400078e0004 */
[----:B------:R-:W-:-:S05]  /*6d50*/  @P1 IMAD.MOV.U32 R3, RZ, RZ, R5 ;  /* 0x000000ffff031224 */ /* 0x000fca00078e0005 */
[----:B------:R0:W-:Y:S04]  /*6d60*/  @P1 STG.E desc[UR52][R2.64+0x1e0], R11 ;  /* 0x0001e00b02001986 */ /* 0x0001e8000c101934 */
[----:B------:R0:W-:Y:S02]  /*6d70*/  @P0 STG.E desc[UR52][R4.64+0x1e4], R87 ;  /* 0x0001e45704000986 */ /* 0x0001e4000c101934 */
.L_x_161:
[----:B------:R-:W-:Y:S05]  /*6d80*/  BSYNC B0 ;  /* 0x0000000000007941 */ /* 0x000fea0003800000 */
.L_x_35:
[----:B0-----:R-:W-:Y:S01]  /*6d90*/  IMAD.U32 R2, RZ, RZ, UR54 ;  /* 0x00000036ff027e24 */ /* 0x001fe2000f8e00ff */
[----:B------:R-:W-:Y:S01]  /*6da0*/  ULDC.64 UR4, c[0x0][0x650] ;  /* 0x0001940000047ab9 */ /* 0x000fe20000000a00 */
[----:B------:R-:W-:Y:S01]  /*6db0*/  IMAD.U32 R3, RZ, RZ, UR55 ;  /* 0x00000037ff037e24 */ /* 0x000fe2000f8e00ff */
[----:B------:R0:W-:Y:S01]  /*6dc0*/  SYNCS.ARRIVE.TRANS64.A1T0 RZ, [R97+UR50], RZ ;  /* 0x000000ff61ff79a7 */ /* 0x0001e20008100032 */
[----:B------:R-:W-:Y:S01]  /*6dd0*/  PRMT R0, RZ, 0x7610, R0 ;  /* 0x00007610ff007816 */ /* 0x000fe20000000000 */
[----:B------:R-:W-:Y:S01]  /*6de0*/  IMAD.MOV.U32 R18, RZ, RZ, -0x1 ;  /* 0xffffffffff127424 */ /* 0x000fe200078e00ff */
[----:B------:R-:W-:Y:S01]  /*6df0*/  LEA R16, P0, R2, R16, 0x1 ;  /* 0x0000001002107211 */ /* 0x000fe200078008ff */
[----:B------:R-:W-:Y:S02]  /*6e00*/  IMAD.MOV.U32 R2, RZ, RZ, -0x1 ;  /* 0xffffffffff027424 */ /* 0x000fe400078e00ff */
[----:B------:R-:W-:Y:S01]  /*6e10*/  IMAD.MOV.U32 R19, RZ, RZ, -0x1 ;  /* 0xffffffffff137424 */ /* 0x000fe200078e00ff */
[----:B------:R-:W-:-:S02]  /*6e20*/  IADD3.X R17, R17, UR36, RZ, P0, !PT ;  /* 0x0000002411117c10 */ /* 0x000fc400087fe4ff */
[----:B------:R-:W-:-:S04]  /*6e30*/  ISETP.GE.U32.AND P0, PT, R16, UR4, PT ;  /* 0x0000000410007c0c */ /* 0x000fc8000bf06070 */
[----:B------:R-:W-:-:S13]  /*6e40*/  ISETP.GE.U32.AND.EX P0, PT, R17, UR5, PT, P0 ;  /* 0x0000000511007c0c */ /* 0x000fda000bf06100 */
[----:B0-----:R-:W-:Y:S05]  /*6e50*/  @P0 BRA `(.L_x_162) ;  /* 0x0000000400700947 */ /* 0x001fea0003800000 */
[----:B------:R-:W0:Y:S01]  /*6e60*/  S2UR UR7, SR_CTAID.X ;  /* 0x00000000000779c3 */ /* 0x000e220000002500 */
[----:B------:R-:W-:Y:S01]  /*6e70*/  ULDC.64 UR4, c[0x0][0x628] ;  /* 0x00018a0000047ab9 */ /* 0x000fe20000000a00 */
[----:B------:R-:W-:Y:S01]  /*6e80*/  ULDC UR6, c[0x0][0x150] ;  /* 0x0000540000067ab9 */ /* 0x000fe20000000800 */
[----:B------:R-:W-:Y:S01]  /*6e90*/  ISETP.NE.U32.AND P0, PT, RZ, UR4, PT ;  /* 0x00000004ff007c0c */ /* 0x000fe2000bf05070 */
[----:B------:R-:W-:Y:S01]  /*6ea0*/  ULDC UR15, c[0x0][0x630] ;  /* 0x00018c00000f7ab9 */ /* 0x000fe20000000800 */
[C---:B------:R-:W-:Y:S02]  /*6eb0*/  R2UR UR17, R16.reuse ;  /* 0x00000000101172ca */ /* 0x040fe400000e0000 */
[----:B------:R-:W-:Y:S01]  /*6ec0*/  ISETP.NE.AND.EX P0, PT, RZ, UR5, PT, P0 ;  /* 0x00000005ff007c0c */ /* 0x000fe2000bf05300 */
[----:B------:R-:W1:Y:S01]  /*6ed0*/  S2UR UR16, SR_CTAID.Y ;  /* 0x00000000001079c3 */ /* 0x000e620000002600 */
[----:B------:R-:W-:Y:S02]  /*6ee0*/  R2UR UR12, R16 ;  /* 0x00000000100c72ca */ /* 0x000fe400000e0000 */
[----:B------:R-:W-:-:S02]  /*6ef0*/  R2UR UR13, R17 ;  /* 0x00000000110d72ca */ /* 0x000fc400000e0000 */
[----:B0-----:R-:W-:-:S05]  /*6f00*/  I2FP.F32.U32 R0, UR7 ;  /* 0x0000000700007c45 */ /* 0x001fca0008201000 */
[----:B------:R-:W-:Y:S01]  /*6f10*/  FMUL R0, R0, UR6 ;  /* 0x0000000600007c20 */ /* 0x000fe20008400000 */
[----:B------:R-:W-:Y:S01]  /*6f20*/  ULDC UR6, c[0x0][0x154] ;  /* 0x0000550000067ab9 */ /* 0x000fe20000000800 */
[----:B-1----:R-:W-:-:S04]  /*6f30*/  I2FP.F32.U32 R2, UR16 ;  /* 0x0000001000027c45 */ /* 0x002fc80008201000 */
[----:B------:R-:W0:Y:S01]  /*6f40*/  F2I.U32.TRUNC.NTZ R0, R0 ;  /* 0x0000000000007305 */ /* 0x000e22000020f000 */
[----:B------:R-:W-:Y:S01]  /*6f50*/  FMUL R2, R2, UR6 ;  /* 0x0000000602027c20 */ /* 0x000fe20008400000 */
[----:B------:R-:W-:Y:S06]  /*6f60*/  @!P0 BRA `(.L_x_163) ;  /* 0x0000000000308947 */ /* 0x000fec0003800000 */
        /* <DEDUP_REMOVED lines=12> */
.L_x_163:
[----:B------:R-:W-:Y:S01]  /*7030*/  USHF.R.U64 UR6, UR12, UR15, UR13 ;  /* 0x0000000f0c067299 */ /* 0x000fe2000800120d */
[----:B------:R-:W-:Y:S01]  /*7040*/  R2UR UR5, R17 ;  /* 0x00000000110572ca */ /* 0x000fe200000e0000 */
[----:B------:R-:W-:Y:S01]  /*7050*/  USHF.R.U32.HI UR4, URZ, UR15, UR13 ;  /* 0x0000000f3f047299 */ /* 0x000fe2000801160d */
[----:B------:R-:W1:Y:S01]  /*7060*/  F2I.U32.TRUNC.NTZ R2, R2 ;  /* 0x0000000200027305 */ /* 0x000e62000020f000 */
[----:B------:R-:W-:Y:S01]  /*7070*/  UIADD3 UR9, UP0, URZ, -UR6, URZ ;  /* 0x800000063f097290 */ /* 0x000fe2000ff1e03f */
[----:B------:R-:W-:Y:S01]  /*7080*/  ULDC.64 UR10, c[0x0][0x620] ;  /* 0x00018800000a7ab9 */ /* 0x000fe20000000a00 */
[----:B------:R-:W-:Y:S02]  /*7090*/  ULDC UR14, c[0x0][0x608] ;  /* 0x00018200000e7ab9 */ /* 0x000fe40000000800 */
[----:B------:R-:W-:Y:S01]  /*70a0*/  UIADD3.X UR4, URZ, ~UR4, URZ, UP0, !UPT ;  /* 0x800000043f047290 */ /* 0x000fe200087fe43f */
[----:B------:R-:W-:Y:S01]  /*70b0*/  ULDC UR15, c[0x0][0x658] ;  /* 0x00019600000f7ab9 */ /* 0x000fe20000000800 */
[----:B------:R-:W-:-:S02]  /*70c0*/  ULDC UR12, c[0x0][0x144] ;  /* 0x00005100000c7ab9 */ /* 0x000fc40000000800 */
[----:B------:R-:W-:Y:S01]  /*70d0*/  UIMAD UR8, UR4, UR10, URZ ;  /* 0x0000000a040872a4 */ /* 0x000fe2000f8e023f */
[----:B------:R-:W-:Y:S02]  /*70e0*/  ULDC UR22, c[0x0][0x148] ;  /* 0x0000520000167ab9 */ /* 0x000fe40000000800 */
[----:B------:R-:W-:Y:S01]  /*70f0*/  UMOV UR4, UR17 ;  /* 0x0000001100047c82 */ /* 0x000fe20008000000 */
[----:B------:R-:W-:Y:S02]  /*7100*/  UIMAD UR8, UR9, UR11, UR8 ;  /* 0x0000000b090872a4 */ /* 0x000fe4000f8e0208 */
[----:B------:R-:W-:Y:S01]  /*7110*/  UIMAD.WIDE.U32 UR4, UR9, UR10, UR4 ;  /* 0x0000000a090472a5 */ /* 0x000fe2000f8e0004 */
[----:B0-----:R-:W-:Y:S01]  /*7120*/  R2UR UR9, R0 ;  /* 0x00000000000972ca */ /* 0x001fe200000e0000 */
[----:B------:R-:W-:Y:S01]  /*7130*/  ULDC UR20, c[0x0][0x648] ;  /* 0x0001920000147ab9 */ /* 0x000fe20000000800 */
[----:B-1----:R-:W-:Y:S01]  /*7140*/  R2UR UR13, R2 ;  /* 0x00000000020d72ca */ /* 0x002fe200000e0000 */
[----:B------:R-:W-:Y:S01]  /*7150*/  UIADD3 UR8, UR5, UR8, URZ ;  /* 0x0000000805087290 */ /* 0x000fe2000fffe03f */
[----:B------:R-:W-:-:S02]  /*7160*/  ULDC UR21, c[0x0][0x638] ;  /* 0x00018e0000157ab9 */ /* 0x000fc40000000800 */
[----:B------:R-:W-:Y:S02]  /*7170*/  ULDC UR5, c[0x0][0x618] ;  /* 0x0001860000057ab9 */ /* 0x000fe40000000800 */
[----:B------:R-:W-:Y:S02]  /*7180*/  USHF.R.U64 UR10, UR4, UR5, UR8 ;  /* 0x00000005040a7299 */ /* 0x000fe40008001208 */
[----:B------:R-:W-:-:S03]  /*7190*/  USHF.R.U32.HI UR8, URZ, UR5, UR8 ;  /* 0x000000053f087299 */ /* 0x000fc60008011608 */
[----:B------:R-:W-:Y:S01]  /*71a0*/  ULDC.64 UR4, c[0x0][0x640] ;  /* 0x0001900000047ab9 */ /* 0x000fe20000000a00 */
[----:B------:R-:W-:Y:S01]  /*71b0*/  USHF.R.U64 UR11, UR10, UR14, UR8 ;  /* 0x0000000e0a0b7299 */ /* 0x000fe20008001208 */
[----:B------:R-:W-:Y:S01]  /*71c0*/  ISETP.NE.U32.AND P0, PT, RZ, UR4, PT ;  /* 0x00000004ff007c0c */ /* 0x000fe2000bf05070 */
[----:B------:R-:W-:Y:S02]  /*71d0*/  USHF.R.U32.HI UR8, URZ, UR14, UR8 ;  /* 0x0000000e3f087299 */ /* 0x000fe40008011608 */
[----:B------:R-:W-:Y:S01]  /*71e0*/  UIADD3 UR9, -UR9, URZ, URZ ;  /* 0x0000003f09097290 */ /* 0x000fe2000fffe13f */
[----:B------:R-:W-:Y:S01]  /*71f0*/  ISETP.NE.AND.EX P0, PT, RZ, UR5, PT, P0 ;  /* 0x00000005ff007c0c */ /* 0x000fe2000bf05300 */
[----:B------:R-:W-:Y:S02]  /*7200*/  USHF.R.U64 UR17, UR11, UR15, UR8 ;  /* 0x0000000f0b117299 */ /* 0x000fe40008001208 */
[----:B------:R-:W-:Y:S02]  /*7210*/  UIADD3 UR18, -UR13, URZ, URZ ;  /* 0x0000003f0d127290 */ /* 0x000fe4000fffe13f */
[----:B------:R-:W-:-:S02]  /*7220*/  USHF.R.U32.HI UR15, URZ, UR15, UR8 ;  /* 0x0000000f3f0f7299 */ /* 0x000fc40008011608 */
[----:B------:R-:W-:Y:S01]  /*7230*/  UIMAD UR19, UR12, UR9, UR7 ;  /* 0x000000090c1372a4 */ /* 0x000fe2000f8e0207 */
[----:B------:R-:W-:-:S05]  /*7240*/  UMOV UR14, UR17 ;  /* 0x00000011000e7c82 */ /* 0x000fca0008000000 */
[----:B------:R-:W-:Y:S06]  /*7250*/  @!P0 BRA `(.L_x_164) ;  /* 0x0000000000288947 */ /* 0x000fec0003800000 */
        /* <DEDUP_REMOVED lines=10> */
.L_x_164:
[----:B------:R-:W-:Y:S01]  /*7300*/  UISETP.NE.AND UP0, UPT, UR45, URZ, UPT ;  /* 0x0000003f2d00728c */ /* 0x000fe2000bf05270 */
[----:B------:R-:W-:Y:S01]  /*7310*/  IMAD.MOV.U32 R0, RZ, RZ, 0x1 ;  /* 0x00000001ff007424 */ /* 0x000fe200078e00ff */
[----:B------:R-:W-:Y:S01]  /*7320*/  USHF.R.U64 UR5, UR14, UR20, UR15 ;  /* 0x000000140e057299 */ /* 0x000fe2000800120f */
[----:B------:R-:W-:Y:S01]  /*7330*/  IMAD.U32 R19, RZ, RZ, UR6 ;  /* 0x00000006ff137e24 */ /* 0x000fe2000f8e00ff */
[----:B------:R-:W-:Y:S02]  /*7340*/  ULOP3.LUT UR4, UR11, UR47, URZ, 0xc0, !UPT ;  /* 0x0000002f0b047292 */ /* 0x000fe4000f8ec03f */
[----:B------:R-:W-:Y:S02]  /*7350*/  UIADD3 UR7, -UR5, URZ, URZ ;  /* 0x0000003f05077290 */ /* 0x000fe4000fffe13f */
[----:B------:R-:W-:Y:S02]  /*7360*/  UIMAD UR4, UR43, UR5, UR4 ;  /* 0x000000052b0472a4 */ /* 0x000fe4000f8e0204 */
[----:B------:R-:W-:-:S02]  /*7370*/  ULOP3.LUT UR10, UR10, UR42, URZ, 0xc0, !UPT ;  /* 0x0000002a0a0a7292 */ /* 0x000fc4000f8ec03f */
[----:B------:R-:W-:Y:S02]  /*7380*/  @UP0 UIMAD UR19, UR22, UR18, UR16 ;  /* 0x00000012161302a4 */ /* 0x000fe4000f8e0210 */
[----:B------:R-:W-:Y:S01]  /*7390*/  UIMAD UR5, UR7, UR21, UR17 ;  /* 0x00000015070572a4 */ /* 0x000fe2000f8e0211 */
[----:B------:R-:W-:Y:S02]  /*73a0*/  ULDC UR8, c[0x0][0x600] ;  /* 0x0001800000087ab9 */ /* 0x000fe40000000800 */
[----:B------:R-:W-:Y:S01]  /*73b0*/  ULDC UR7, c[0x0][0x610] ;  /* 0x0001840000077ab9 */ /* 0x000fe20000000800 */
[----:B------:R-:W-:Y:S02]  /*73c0*/  UIMAD UR5, UR5, UR8, UR10 ;  /* 0x00000008050572a4 */ /* 0x000fe4000f8e020a */
[----:B------:R-:W-:-:S04]  /*73d0*/  UIMAD UR4, UR4, UR7, UR19 ;  /* 0x00000007040472a4 */ /* 0x000fc8000f8e0213 */
[----:B------:R-:W-:Y:S02]  /*73e0*/  USEL UR7, UR5, UR4, !UP0 ;  /* 0x0000000405077287 */ /* 0x000fe4000c000000 */
[----:B------:R-:W-:-:S04]  /*73f0*/  USEL UR4, UR4, UR5, !UP0 ;  /* 0x0000000504047287 */ /* 0x000fc8000c000000 */
[----:B------:R-:W-:Y:S02]  /*7400*/  IMAD.U32 R2, RZ, RZ, UR7 ;  /* 0x00000007ff027e24 */ /* 0x000fe4000f8e00ff */
[----:B------:R-:W-:-:S07]  /*7410*/  IMAD.U32 R18, RZ, RZ, UR4 ;  /* 0x00000004ff127e24 */ /* 0x000fce000f8e00ff */
.L_x_162:
[----:B------:R-:W-:Y:S01]  /*7420*/  ULEA UR5, UR38, UR44, 0x1 ;  /* 0x0000002c26057291 */ /* 0x000fe2000f8e083f */
[----:B------:R-:W-:Y:S01]  /*7430*/  LOP3.LUT P0, RZ, R0, 0xff, RZ, 0xc0, !PT ;  /* 0x000000ff00ff7812 */ /* 0x000fe2000780c0ff */
[----:B------:R-:W-:Y:S01]  /*7440*/  ULOP3.LUT UR44, UR44, 0x1, URZ, 0xc0, !UPT ;  /* 0x000000012c2c7892 */ /* 0x000fe2000f8ec03f */
[----:B------:R-:W-:Y:S01]  /*7450*/  LOP3.LUT R100, R100, 0x1, RZ, 0x3c, !PT ;  /* 0x0000000164647812 */ /* 0x000fe200078e3cff */
[----:B------:R-:W-:Y:S02]  /*7460*/  USHF.R.U32.HI UR4, URZ, 0x1, UR5 ;  /* 0x000000013f047899 */ /* 0x000fe40008011605 */
[----:B------:R-:W-:Y:S02]  /*7470*/  UISETP.GT.U32.AND UP0, UPT, UR5, 0x1, UPT ;  /* 0x000000010500788c */ /* 0x000fe4000bf04070 */
[----:B------:R-:W-:Y:S02]  /*7480*/  ULOP3.LUT UR4, UR4, 0x1, URZ, 0xc0, !UPT ;  /* 0x0000000104047892 */ /* 0x000fe4000f8ec03f */
[----:B------:R-:W-:-:S02]  /*7490*/  UISETP.LT.U32.AND UP0, UPT, UR41, 0xff, UP0 ;  /* 0x000000ff2900788c */ /* 0x000fc40008701070 */
[----:B------:R-:W-:Y:S02]  /*74a0*/  UISETP.NE.U32.AND UP1, UPT, UR4, 0x1, UPT ;  /* 0x000000010400788c */ /* 0x000fe4000bf25070 */
[----:B------:R-:W-:Y:S02]  /*74b0*/  USEL UR5, URZ, 0x1, !UP0 ;  /* 0x000000013f057887 */ /* 0x000fe4000c000000 */
[----:B------:R-:W-:-:S04]  /*74c0*/  UISETP.GT.U32.AND UP1, UPT, UR41, 0xfe, !UP1 ;  /* 0x000000fe2900788c */ /* 0x000fc8000cf24070 */
[----:B------:R-:W-:-:S04]  /*74d0*/  USEL UR4, URZ, 0x1, !UP1 ;  /* 0x000000013f047887 */ /* 0x000fc8000c800000 */
[----:B------:R-:W-:Y:S01]  /*74e0*/  ULOP3.LUT UR48, UR4, UR48, UR5, 0x96, !UPT ;  /* 0x0000003004307292 */ /* 0x000fe2000f8e9605 */
[----:B------:R-:W-:Y:S11]  /*74f0*/  @P0 BRA `(.L_x_165) ;  /* 0xffffffa000b00947 */ /* 0x000ff6000383ffff */
[----:B------:R-:W-:Y:S05]  /*7500*/  EXIT ;  /* 0x000000000000794d */ /* 0x000fea0003800000 */
.L_x_16:
[----:B------:R-:W-:-:S08]  /*7510*/  ISETP.NE.AND P0, PT, RZ, UR6, PT ;  /* 0x00000006ff007c0c */ /* 0x000fd0000bf05270 */
[----:B-----5:R-:W0:-:S00]  /*7520*/  USETMAXREG.DEALLOC.CTAPOOL 0x28 ;  /* 0x00000028000079c8 */ /* 0x020e0000080e0500 */
[----:B------:R-:W-:Y:S05]  /*7530*/  @P0 EXIT ;  /* 0x000000000000094d */ /* 0x000fea0003800000 */
[----:B0-----:R-:W-:Y:S01]  /*7540*/  LOP3.LUT P0, RZ, R0, 0xff, RZ, 0xc0, !PT ;  /* 0x000000ff00ff7812 */ /* 0x001fe2000780c0ff */
[----:B------:R-:W-:Y:S02]  /*7550*/  IMAD.MOV.U32 R8, RZ, RZ, 0x1 ;  /* 0x00000001ff087424 */ /* 0x000fe400078e00ff */
[----:B------:R-:W-:-:S10]  /*7560*/  IMAD.MOV.U32 R0, RZ, RZ, RZ ;  /* 0x000000ffff007224 */ /* 0x000fd400078e00ff */
[----:B------:R-:W-:Y:S05]  /*7570*/  @!P0 BRA `(.L_x_166) ;  /* 0x0000000c00bc8947 */ /* 0x000fea0003800000 */
[----:B------:R-:W0:Y:S01]  /*7580*/  S2UR UR6, SR_CgaCtaId ;  /* 0x00000000000679c3 */ /* 0x000e220000008800 */
[----:B------:R-:W-:Y:S01]  /*7590*/  LOP3.LUT P0, RZ, R3, 0x1f, RZ, 0xc0, !PT ;  /* 0x0000001f03ff7812 */ /* 0x000fe2000780c0ff */
[----:B------:R-:W-:Y:S01]  /*75a0*/  ULDC UR21, c[0x0][0x658] ;  /* 0x0001960000157ab9 */ /* 0x000fe20000000800 */
[----:B------:R-:W-:Y:S01]  /*75b0*/  UMOV UR4, 0xffffffff ;  /* 0xffffffff00047882 */ /* 0x000fe20000000000 */
[----:B------:R-:W-:Y:S01]  /*75c0*/  BSSY B0, `(.L_x_166) ;  /* 0x00000ea000007945 */ /* 0x000fe20003800000 */
[----:B------:R-:W-:Y:S01]  /*75d0*/  USHF.L.U32 UR4, UR4, UR21, URZ ;  /* 0x0000001504047299 */ /* 0x000fe2000800063f */
[C---:B------:R-:W-:Y:S01]  /*75e0*/  ISETP.NE.AND P3, PT, R4.reuse, RZ, PT ;  /* 0x000000ff0400720c */ /* 0x040fe20003f65270 */
[----:B------:R-:W-:Y:S01]  /*75f0*/  IMAD.MOV.U32 R10, RZ, RZ, 0x1 ;  /* 0x00000001ff0a7424 */ /* 0x000fe200078e00ff */
[----:B------:R-:W-:Y:S01]  /*7600*/  ISETP.NE.OR P0, PT, R4, RZ, !P0 ;  /* 0x000000ff0400720c */ /* 0x000fe20004705670 */
[----:B------:R-:W-:Y:S01]  /*7610*/  IMAD.MOV.U32 R8, RZ, RZ, 0x1 ;  /* 0x00000001ff087424 */ /* 0x000fe200078e00ff */
[----:B------:R-:W-:Y:S01]  /*7620*/  ULDC UR13, c[0x0][0x600] ;  /* 0x00018000000d7ab9 */ /* 0x000fe20000000800 */
[----:B------:R-:W-:Y:S01]  /*7630*/  IMAD.MOV.U32 R0, RZ, RZ, RZ ;  /* 0x000000ffff007224 */ /* 0x000fe200078e00ff */
[----:B------:R-:W-:Y:S01]  /*7640*/  UMOV UR5, 0x1 ;  /* 0x0000000100057882 */ /* 0x000fe20000000000 */
[----:B------:R-:W-:-:S02]  /*7650*/  UIADD3 UR23, UR38, 0x1, URZ ;  /* 0x0000000126177890 */ /* 0x000fc4000fffe03f */
[----:B------:R-:W-:Y:S02]  /*7660*/  ULOP3.LUT UR29, UR39, 0x2, URZ, 0xfc, !UPT ;  /* 0x00000002271d7892 */ /* 0x000fe4000f8efc3f */
[----:B------:R-:W-:Y:S02]  /*7670*/  UIADD3 UR13, UR13, -0x1, URZ ;  /* 0xffffffff0d0d7890 */ /* 0x000fe4000fffe03f */
[----:B------:R-:W-:Y:S02]  /*7680*/  USHF.L.U32 UR21, UR5, UR21, URZ ;  /* 0x0000001505157299 */ /* 0x000fe4000800063f */
[----:B------:R-:W-:Y:S01]  /*7690*/  ULOP3.LUT UR22, URZ, UR4, URZ, 0x33, !UPT ;  /* 0x000000043f167292 */ /* 0x000fe2000f8e333f */
[----:B------:R-:W-:Y:S01]  /*76a0*/  ULDC.64 UR14, c[0x0][0x198] ;  /* 0x00006600000e7ab9 */ /* 0x000fe20000000a00 */
[----:B0-----:R-:W-:-:S10]  /*76b0*/  IMAD.U32 R9, RZ, RZ, UR6 ;  /* 0x00000006ff097e24 */ /* 0x001fd4000f8e00ff */
.L_x_178:
[----:B------:R-:W-:-:S03]  /*76c0*/  UMOV UR4, 0xffffffff ;  /* 0xffffffff00047882 */ /* 0x000fc60000000000 */
[----:B------:R-:W-:Y:S05]  /*76d0*/  BRA.DIV UR4, `(.L_x_167) ;  /* 0x0000001204347947 */ /* 0x000fea000b800000 */
[----:B------:R-:W-:-:S13]  /*76e0*/  ELECT P6, URZ, PT ;  /* 0x00000000003f782f */ /* 0x000fda00038c0000 */
.L_x_189:
[----:B------:R-:W0:Y:S01]  /*76f0*/  LDC R3, c[0x0][0x28c] ;  /* 0x0000a300ff037b82 */ /* 0x000e220000000800 */
[----:B------:R-:W-:Y:S01]  /*7700*/  BSSY B1, `(.L_x_168) ;  /* 0x000005f000017945 */ /* 0x000fe20003800000 */
[----:B0-----:R-:W-:-:S13]  /*7710*/  ISETP.LT.OR P6, PT, R3, 0x1, !P6 ;  /* 0x000000010300780c */ /* 0x001fda00077c1670 */
[----:B------:R-:W-:Y:S05]  /*7720*/  @P6 BRA `(.L_x_169) ;  /* 0x0000000400706947 */ /* 0x000fea0003800000 */
[----:B------:R-:W-:Y:S02]  /*7730*/  IMAD R9, R18, 0x2, R9 ;  /* 0x0000000212097824 */ /* 0x000fe400078e0209 */
[----:B------:R-:W-:Y:S02]  /*7740*/  IMAD.SHL.U32 R6, R2, 0x80, RZ ;  /* 0x0000008002067824 */ /* 0x000fe400078e00ff */
[----:B------:R-:W-:Y:S02]  /*7750*/  IMAD.MOV.U32 R13, RZ, RZ, RZ ;  /* 0x000000ffff0d7224 */ /* 0x000fe400078e00ff */
[----:B------:R-:W-:Y:S02]  /*7760*/  IMAD.U32 R14, RZ, RZ, UR23 ;  /* 0x00000017ff0e7e24 */ /* 0x000fe4000f8e00ff */
[----:B------:R-:W-:Y:S02]  /*7770*/  IMAD.MOV.U32 R2, RZ, RZ, R8 ;  /* 0x000000ffff027224 */ /* 0x000fe400078e0008 */
[----:B------:R-:W-:-:S02]  /*7780*/  IMAD.MOV.U32 R4, RZ, RZ, R0 ;  /* 0x000000ffff047224 */ /* 0x000fc400078e0000 */
[----:B------:R-:W-:-:S07]  /*7790*/  IMAD.SHL.U32 R7, R9, 0x20, RZ ;  /* 0x0000002009077824 */ /* 0x000fce00078e00ff */
.L_x_173:
[----:B------:R-:W0:Y:S01]  /*77a0*/  S2UR UR4, SR_CgaCtaId ;  /* 0x00000000000479c3 */ /* 0x000e220000008800 */
[----:B------:R-:W-:Y:S02]  /*77b0*/  MOV R12, 0x400 ;  /* 0x00000400000c7802 */ /* 0x000fe40000000f00 */
[----:B------:R-:W-:-:S05]  /*77c0*/  SHF.L.U32 R3, R2, 0x1f, RZ ;  /* 0x0000001f02037819 */ /* 0x000fca00000006ff */
[----:B------:R-:W1:Y:S01]  /*77d0*/  @!P3 LDC R5, c[0x0][0x500] ;  /* 0x00014000ff05bb82 */ /* 0x000e620000000800 */
[----:B0-----:R-:W-:-:S05]  /*77e0*/  IMAD.U32 R9, RZ, RZ, UR4 ;  /* 0x00000004ff097e24 */ /* 0x001fca000f8e00ff */
[----:B------:R-:W-:-:S05]  /*77f0*/  LEA R11, R9, R12, 0x18 ;  /* 0x0000000c090b7211 */ /* 0x000fca00078ec0ff */
[----:B------:R-:W-:-:S04]  /*7800*/  IMAD R12, R4, 0x8, R11 ;  /* 0x00000008040c7824 */ /* 0x000fc800078e020b */
[----:B------:R-:W0:Y:S02]  /*7810*/  SYNCS.PHASECHK.TRANS64.TRYWAIT P1, [R12+URZ+0x10], R3 ;  /* 0x000010030c0075a7 */ /* 0x000e24000802017f */
[----:B01----:R-:W-:Y:S05]  /*7820*/  @!P1 BRA `(.L_x_170) ;  /* 0x0000001000009947 */ /* 0x003fea0003800000 */
.L_x_190:
[----:B------:R-:W-:Y:S01]  /*7830*/  UPRMT UR4, UR29, 0x9910, URZ ;  /* 0x000099101d047896 */ /* 0x000fe2000800003f */
[----:B------:R1:W-:Y:S03]  /*7840*/  @!P3 SYNCS.ARRIVE.TRANS64 RZ, [R12+URZ], R5 ;  /* 0x000000050cffb9a7 */ /* 0x0003e6000800003f */
[----:B------:R-:W-:-:S06]  /*7850*/  UISETP.NE.AND UP0, UPT, UR4, 0x2, UPT ;  /* 0x000000020400788c */ /* 0x000fcc000bf05270 */
[----:B------:R-:W-:-:S13]  /*7860*/  PLOP3.LUT P1, PT, PT, PT, UP0, 0x80, 0x0 ;  /* 0x000000000000781c */ /* 0x000fda0003f2f008 */
[----:B-1----:R-:W-:Y:S05]  /*7870*/  @P1 BRA `(.L_x_171) ;  /* 0x0000000000041947 */ /* 0x002fea0003800000 */
[----:B------:R-:W-:Y:S01]  /*7880*/  BPT.TRAP 0x1 ;  /* 0x000000040000795c */ /* 0x000fe20000300000 */
.L_x_171:
[----:B------:R-:W-:Y:S05]  /*7890*/  @P0 BRA `(.L_x_172) ;  /* 0x0000000000040947 */ /* 0x000fea0003800000 */
[----:B------:R-:W-:Y:S01]  /*78a0*/  BPT.TRAP 0x1 ;  /* 0x000000040000795c */ /* 0x000fe20000300000 */
.L_x_172:
[----:B0-----:R-:W-:Y:S01]  /*78b0*/  IMAD R3, R4, 0x8, R9 ;  /* 0x0000000804037824 */ /* 0x001fe200078e0209 */
[----:B------:R-:W-:Y:S01]  /*78c0*/  R2UR UR10, R13 ;  /* 0x000000000d0a72ca */ /* 0x000fe200000e0000 */
[----:B------:R-:W-:Y:S01]  /*78d0*/  UIADD3 UR30, UP0, UR14, 0xf0, URZ ;  /* 0x000000f00e1e7890 */ /* 0x000fe2000ff1e03f */
[----:B------:R-:W-:Y:S01]  /*78e0*/  R2UR UR9, R12 ;  /* 0x000000000c0972ca */ /* 0x000fe200000e0000 */
[----:B------:R-:W-:Y:S01]  /*78f0*/  IMAD.SHL.U32 R3, R3, 0x400, RZ ;  /* 0x0000040003037824 */ /* 0x000fe200078e00ff */
[----:B------:R-:W-:Y:S01]  /*7900*/  R2UR UR11, R7 ;  /* 0x00000000070b72ca */ /* 0x000fe200000e0000 */
[----:B------:R-:W-:Y:S01]  /*7910*/  UIADD3.X UR31, URZ, UR15, URZ, UP0, !UPT ;  /* 0x0000000f3f1f7290 */ /* 0x000fe200087fe43f */
[----:B------:R-:W-:Y:S01]  /*7920*/  R2UR UR12, R19 ;  /* 0x00000000130c72ca */ /* 0x000fe200000e0000 */
[--C-:B------:R-:W-:Y:S01]  /*7930*/  IMAD R3, R3, 0x4, R11.reuse ;  /* 0x0000000403037824 */ /* 0x100fe200078e020b */
[----:B------:R-:W-:Y:S01]  /*7940*/  R2UR UR35, R6 ;  /* 0x00000000062372ca */ /* 0x000fe200000e0000 */
[----:B------:R-:W-:Y:S01]  /*7950*/  IMAD R11, R4, 0x10000, R11 ;  /* 0x00010000040b7824 */ /* 0x000fe200078e020b */
[----:B------:R-:W-:Y:S01]  /*7960*/  UIADD3 UR6, UP1, UR14, 0x1f0, URZ ;  /* 0x000001f00e067890 */ /* 0x000fe2000ff3e03f */
[----:B------:R-:W-:Y:S01]  /*7970*/  VIADD R14, R14, 0xffffffff ;  /* 0xffffffff0e0e7836 */ /* 0x000fe20000000000 */
[----:B------:R-:W-:Y:S01]  /*7980*/  R2UR UR40, R3 ;  /* 0x00000000032872ca */ /* 0x000fe200000e0000 */
[----:B------:R-:W-:Y:S01]  /*7990*/  UIADD3 UR58, UR10, 0x20, URZ ;  /* 0x000000200a3a7890 */ /* 0x000fe2000fffe03f */
[----:B------:R-:W-:Y:S01]  /*79a0*/  R2UR UR18, R11 ;  /* 0x000000000b1272ca */ /* 0x000fe200000e0000 */
[----:B------:R-:W-:Y:S01]  /*79b0*/  UIADD3 UR50, UR10, 0x40, URZ ;  /* 0x000000400a327890 */ /* 0x000fe2000fffe03f */
[----:B------:R-:W-:Y:S01]  /*79c0*/  ISETP.GT.AND P2, PT, R14, 0x1, PT ;  /* 0x000000010e00780c */ /* 0x000fe20003f44270 */
[----:B------:R-:W-:Y:S01]  /*79d0*/  UIADD3 UR42, UR10, 0x60, URZ ;  /* 0x000000600a2a7890 */ /* 0x000fe2000fffe03f */
[----:B------:R-:W-:Y:S01]  /*79e0*/  VIADD R4, R4, 0x1 ;  /* 0x0000000104047836 */ /* 0x000fe20000000000 */
[----:B------:R-:W-:Y:S01]  /*79f0*/  UMOV UR46, 0x30000 ;  /* 0x00030000002e7882 */ /* 0x000fe20000000000 */
[----:B------:R-:W-:Y:S01]  /*7a00*/  UMOV UR4, 0x0 ;  /* 0x0000000000047882 */ /* 0x000fe20000000000 */
[----:B------:R-:W-:Y:S01]  /*7a10*/  UMOV UR5, 0x10000000 ;  /* 0x1000000000057882 */ /* 0x000fe20000000000 */
[----:B------:R-:W-:Y:S01]  /*7a20*/  UIADD3.X UR7, URZ, UR15, URZ, UP1, !UPT ;  /* 0x0000000f3f077290 */ /* 0x000fe20008ffe43f */
[C---:B------:R-:W-:Y:S01]  /*7a30*/  ISETP.NE.AND P1, PT, R4.reuse, 0x2, PT ;  /* 0x000000020400780c */ /* 0x040fe20003f25270 */
[----:B------:R-:W-:Y:S01]  /*7a40*/  UMOV UR57, UR9 ;  /* 0x0000000900397c82 */ /* 0x000fe20008000000 */
[----:B------:R-:W-:Y:S01]  /*7a50*/  UIADD3 UR8, UR40, 0x100, URZ ;  /* 0x0000010028087890 */ /* 0x000fe2000fffe03f */
[----:B------:R-:W-:Y:S01]  /*7a60*/  VIADD R13, R13, 0x80 ;  /* 0x000000800d0d7836 */ /* 0x000fe20000000000 */
[----:B------:R-:W-:Y:S01]  /*7a70*/  UIADD3 UR56, UR40, 0x2100, URZ ;  /* 0x0000210028387890 */ /* 0x000fe2000fffe03f */
[----:B------:R-:W-:Y:S01]  /*7a80*/  SEL R3, RZ, 0x1, P1 ;  /* 0x00000001ff037807 */ /* 0x000fe20000800000 */
[----:B------:R-:W-:Y:S01]  /*7a90*/  UIADD3 UR48, UR40, 0x4100, URZ ;  /* 0x0000410028307890 */ /* 0x000fe2000fffe03f */
[----:B------:R-:W-:Y:S01]  /*7aa0*/  SEL R4, R4, RZ, P1 ;  /* 0x000000ff04047207 */ /* 0x000fe20000800000 */
[----:B------:R-:W-:Y:S01]  /*7ab0*/  UIADD3 UR40, UR40, 0x6100, URZ ;  /* 0x0000610028287890 */ /* 0x000fe2000fffe03f */
[----:B------:R-:W-:Y:S01]  /*7ac0*/  LOP3.LUT R2, R2, R3, RZ, 0x3c, !PT ;  /* 0x0000000302027212 */ /* 0x000fe200078e3cff */
[----:B------:R-:W-:Y:S01]  /*7ad0*/  UIADD3 UR32, UR18, 0x10100, URZ ;  /* 0x0001010012207890 */ /* 0x000fe2000fffe03f */
[----:B------:R0:W-:Y:S01]  /*7ae0*/  UTMALDG.3D.MULTICAST [UR8], [UR30], UR46, desc[UR4] ;  /* 0x000004081e0073b4 */ /* 0x0001e2000801182e */
[----:B------:R-:W-:-:S02]  /*7af0*/  UIADD3 UR24, UR18, 0x14100, URZ ;  /* 0x0001410012187890 */ /* 0x000fc4000fffe03f */
[----:B------:R-:W-:Y:S01]  /*7b00*/  UIADD3 UR16, UR18, 0x18100, URZ ;  /* 0x0001810012107890 */ /* 0x000fe2000fffe03f */
[----:B------:R-:W-:Y:S01]  /*7b10*/  UMOV UR59, UR11 ;  /* 0x0000000b003b7c82 */ /* 0x000fe20008000000 */
[----:B------:R-:W-:Y:S01]  /*7b20*/  UMOV UR60, UR12 ;  /* 0x0000000c003c7c82 */ /* 0x000fe20008000000 */
[----:B------:R-:W-:Y:S01]  /*7b30*/  UMOV UR49, UR9 ;  /* 0x0000000900317c82 */ /* 0x000fe20008000000 */
[----:B------:R-:W-:Y:S01]  /*7b40*/  UMOV UR51, UR11 ;  /* 0x0000000b00337c82 */ /* 0x000fe20008000000 */
[----:B------:R-:W-:Y:S01]  /*7b50*/  UMOV UR52, UR12 ;  /* 0x0000000c00347c82 */ /* 0x000fe20008000000 */
[----:B------:R-:W-:Y:S01]  /*7b60*/  UMOV UR41, UR9 ;  /* 0x0000000900297c82 */ /* 0x000fe20008000000 */
[----:B------:R-:W-:Y:S01]  /*7b70*/  UMOV UR44, UR12 ;  /* 0x0000000c002c7c82 */ /* 0x000fe20008000000 */
[----:B------:R-:W-:Y:S01]  /*7b80*/  UMOV UR43, UR11 ;  /* 0x0000000b002b7c82 */ /* 0x000fe20008000000 */
[----:B------:R1:W-:Y:S01]  /*7b90*/  UTMALDG.3D.MULTICAST [UR56], [UR30], UR46, desc[UR4] ;  /* 0x000004381e0073b4 */ /* 0x0003e2000801182e */
        /* <DEDUP_REMOVED lines=11> */
[----:B0-----:R-:W-:Y:S01]  /*7c50*/  UIADD3 UR8, UR18, 0x1c100, URZ ;  /* 0x0001c10012087890 */ /* 0x001fe2000fffe03f */
[----:B------:R-:W-:Y:S01]  /*7c60*/  UMOV UR11, UR35 ;  /* 0x00000023000b7c82 */ /* 0x000fe20008000000 */
[----:B------:R1:W-:Y:S01]  /*7c70*/  UTMALDG.3D.MULTICAST [UR40], [UR30], UR46, desc[UR4] ;  /* 0x000004281e0073b4 */ /* 0x0003e2000801182e */
[----:B------:R-:W-:Y:S01]  /*7c80*/  UMOV UR18, UR50 ;  /* 0x0000003200127c82 */ /* 0x000fe20008000000 */
[----:B------:R-:W-:Y:S01]  /*7c90*/  UMOV UR10, UR42 ;  /* 0x0000002a000a7c82 */ /* 0x000fe20008000000 */
[----:B------:R1:W-:Y:S01]  /*7ca0*/  UTMALDG.3D [UR32], [UR6], desc[UR4] ;  /* 0x00000420060075b4 */ /* 0x0003e20008011000 */
[----:B------:R1:W-:Y:S01]  /*7cb0*/  UTMALDG.3D [UR24], [UR6], desc[UR4] ;  /* 0x00000418060075b4 */ /* 0x0003e20008011000 */
[----:B------:R1:W-:Y:S02]  /*7cc0*/  UTMALDG.3D [UR16], [UR6], desc[UR4] ;  /* 0x00000410060075b4 */ /* 0x0003e40008011000 */
[----:B------:R1:W-:Y:S02]  /*7cd0*/  UTMALDG.3D [UR8], [UR6], desc[UR4] ;  /* 0x00000408060075b4 */ /* 0x0003e40008011000 */
[----:B-1----:R-:W-:Y:S05]  /*7ce0*/  @P2 BRA `(.L_x_173) ;  /* 0xfffffff800ac2947 */ /* 0x002fea000383ffff */
.L_x_169:
[----:B------:R-:W-:Y:S05]  /*7cf0*/  BSYNC B1 ;  /* 0x0000000000017941 */ /* 0x000fea0003800000 */
.L_x_168:
[----:B------:R-:W-:Y:S01]  /*7d00*/  LOP3.LUT P4, RZ, R10, 0xff, RZ, 0xc0, !PT ;  /* 0x000000ff0aff7812 */ /* 0x000fe2000788c0ff */
[----:B------:R-:W-:Y:S01]  /*7d10*/  VIADD R0, R0, UR38 ;  /* 0x0000002600007c36 */ /* 0x000fe20008000000 */
[----:B------:R-:W-:Y:S01]  /*7d20*/  ULDC.64 UR4, c[0x0][0x650] ;  /* 0x0001940000047ab9 */ /* 0x000fe20000000a00 */
[----:B------:R-:W-:Y:S01]  /*7d30*/  IMAD.U32 R3, RZ, RZ, UR38 ;  /* 0x00000026ff037e24 */ /* 0x000fe2000f8e00ff */
[----:B------:R-:W-:Y:S01]  /*7d40*/  BSSY B1, `(.L_x_174) ;  /* 0x000006f000017945 */ /* 0x000fe20003800000 */
[----:B------:R-:W-:Y:S01]  /*7d50*/  IMAD.MOV.U32 R18, RZ, RZ, -0x1 ;  /* 0xffffffffff127424 */ /* 0x000fe200078e00ff */
[----:B------:R-:W-:Y:S01]  /*7d60*/  SHF.R.U32.HI R2, RZ, 0x1, R0 ;  /* 0x00000001ff027819 */ /* 0x000fe20000011600 */
[----:B------:R-:W-:Y:S01]  /*7d70*/  IMAD.MOV.U32 R19, RZ, RZ, -0x1 ;  /* 0xffffffffff137424 */ /* 0x000fe200078e00ff */
[----:B------:R-:W-:Y:S02]  /*7d80*/  ISETP.GT.U32.AND P1, PT, R0, 0x1, PT ;  /* 0x000000010000780c */ /* 0x000fe40003f24070 */
[----:B------:R-:W-:-:S02]  /*7d90*/  LOP3.LUT R2, R2, 0x1, RZ, 0xc0, !PT ;  /* 0x0000000102027812 */ /* 0x000fc400078ec0ff */
[C---:B------:R-:W-:Y:S01]  /*7da0*/  ISETP.LT.U32.AND P1, PT, R3.reuse, 0x2, P1 ;  /* 0x000000020300780c */ /* 0x040fe20000f21070 */
[----:B------:R-:W0:Y:S01]  /*7db0*/  @P4 S2R R9, SR_CgaCtaId ;  /* 0x0000000000094919 */ /* 0x000e220000008800 */
[----:B------:R-:W-:Y:S02]  /*7dc0*/  @P4 MOV R4, 0x400 ;  /* 0x0000040000044802 */ /* 0x000fe40000000f00 */
[----:B------:R-:W-:Y:S02]  /*7dd0*/  ISETP.NE.U32.AND P2, PT, R2, 0x1, PT ;  /* 0x000000010200780c */ /* 0x000fe40003f45070 */
[----:B------:R-:W-:Y:S02]  /*7de0*/  LOP3.LUT R0, R0, 0x1, RZ, 0xc0, !PT ;  /* 0x0000000100007812 */ /* 0x000fe400078ec0ff */
[----:B------:R-:W-:Y:S02]  /*7df0*/  ISETP.GT.U32.AND P2, PT, R3, 0x1, !P2 ;  /* 0x000000010300780c */ /* 0x000fe40005744070 */
[----:B------:R-:W-:-:S02]  /*7e00*/  SEL R3, RZ, 0x1, !P1 ;  /* 0x00000001ff037807 */ /* 0x000fc40004800000 */
[----:B------:R-:W-:Y:S02]  /*7e10*/  SEL R2, RZ, 0x1, !P2 ;  /* 0x00000001ff027807 */ /* 0x000fe40005000000 */
[----:B------:R-:W-:Y:S02]  /*7e20*/  PRMT R10, RZ, 0x7610, R10 ;  /* 0x00007610ff0a7816 */ /* 0x000fe4000000000a */
[--C-:B------:R-:W-:Y:S01]  /*7e30*/  LOP3.LUT R8, R2, R8, R3.reuse, 0x96, !PT ;  /* 0x0000000802087212 */ /* 0x100fe200078e9603 */
[----:B------:R-:W-:Y:S01]  /*7e40*/  IMAD.MOV.U32 R2, RZ, RZ, -0x1 ;  /* 0xffffffffff027424 */ /* 0x000fe200078e00ff */
[----:B------:R-:W-:Y:S02]  /*7e50*/  PRMT R3, RZ, 0x7610, R3 ;  /* 0x00007610ff037816 */ /* 0x000fe40000000003 */
[----:B0-----:R-:W-:-:S04]  /*7e60*/  @P4 LEA R4, R9, R4, 0x18 ;  /* 0x0000000409044211 */ /* 0x001fc800078ec0ff */
[----:B------:R0:W-:Y:S01]  /*7e70*/  @P4 SYNCS.ARRIVE.TRANS64.A1T0 RZ, [R4+URZ+0x58], RZ ;  /* 0x000058ff04ff49a7 */ /* 0x0001e2000810003f */
[----:B------:R-:W-:-:S04]  /*7e80*/  IADD3 R16, P4, R16, UR54, RZ ;  /* 0x0000003610107c10 */ /* 0x000fc8000ff9e0ff */
[----:B------:R-:W-:Y:S02]  /*7e90*/  IADD3.X R17, R17, UR37, RZ, P4, !PT ;  /* 0x0000002511117c10 */ /* 0x000fe4000a7fe4ff */
        /* <DEDUP_REMOVED lines=8> */
[----:B------:R-:W-:Y:S01]  /*7f20*/  ULDC UR10, c[0x0][0x154] ;  /* 0x00005500000a7ab9 */ /* 0x000fe20000000800 */
[----:B------:R-:W-:Y:S01]  /*7f30*/  IMAD.MOV.U32 R2, RZ, RZ, R16 ;  /* 0x000000ffff027224 */ /* 0x000fe200078e0010 */
[----:B------:R-:W-:Y:S01]  /*7f40*/  ISETP.NE.AND.EX P1, PT, RZ, UR7, PT, P1 ;  /* 0x00000007ff007c0c */ /* 0x000fe2000bf25310 */
[----:B------:R-:W1:Y:S01]  /*7f50*/  S2UR UR9, SR_CTAID.Y ;  /* 0x00000000000979c3 */ /* 0x000e620000002600 */
[----:B0-----:R-:W-:-:S05]  /*7f60*/  I2FP.F32.U32 R3, UR4 ;  /* 0x0000000400037c45 */ /* 0x001fca0008201000 */
[----:B------:R-:W-:Y:S01]  /*7f70*/  FMUL R12, R3, UR5 ;  /* 0x00000005030c7c20 */ /* 0x000fe20008400000 */
[----:B------:R-:W-:-:S05]  /*7f80*/  IMAD.MOV.U32 R3, RZ, RZ, R17 ;  /* 0x000000ffff037224 */ /* 0x000fca00078e0011 */
[----:B------:R-:W-:Y:S05]  /*7f90*/  @!P1 BRA `(.L_x_176) ;  /* 0x0000000000289947 */ /* 0x000fea0003800000 */
[----:B------:R-:W-:Y:S02]  /*7fa0*/  ULDC UR5, c[0x0][0x634] ;  /* 0x00018d0000057ab9 */ /* 0x000fe40000000800 */
[----:B------:R-:W-:-:S05]  /*7fb0*/  IADD3 R7, P1, R16, UR5, RZ ;  /* 0x0000000510077c10 */ /* 0x000fca000ff3e0ff */
[----:B------:R-:W-:-:S04]  /*7fc0*/  IMAD.X R11, RZ, RZ, R17, P1 ;  /* 0x000000ffff0b7224 */ /* 0x000fc800008e0611 */
[----:B------:R-:W-:-:S04]  /*7fd0*/  IMAD.WIDE.U32 R4, R11, UR6, RZ ;  /* 0x000000060b047c25 */ /* 0x000fc8000f8e00ff */
[----:B------:R-:W-:-:S04]  /*7fe0*/  IMAD.WIDE.U32 R4, P1, R7, UR7, R4 ;  /* 0x0000000707047c25 */ /* 0x000fc8000f820004 */
[----:B------:R-:W-:-:S04]  /*7ff0*/  IMAD.WIDE.U32 R6, R7, UR6, RZ ;  /* 0x0000000607067c25 */ /* 0x000fc8000f8e00ff */
[----:B------:R-:W-:Y:S01]  /*8000*/  IMAD.X R3, RZ, RZ, RZ, P1 ;  /* 0x000000ffff037224 */ /* 0x000fe200008e06ff */
[----:B------:R-:W-:Y:S01]  /*8010*/  IADD3 RZ, P1, R7, R4, RZ ;  /* 0x0000000407ff7210 */ /* 0x000fe20007f3e0ff */
[----:B------:R-:W-:-:S04]  /*8020*/  IMAD.MOV.U32 R2, RZ, RZ, R5 ;  /* 0x000000ffff027224 */ /* 0x000fc800078e0005 */
[----:B------:R-:W-:-:S08]  /*8030*/  IMAD.WIDE.U32.X R2, R11, UR7, R2, P1 ;  /* 0x000000070b027c25 */ /* 0x000fd000088e0402 */
.L_x_176:
[--C-:B------:R-:W-:Y:S01]  /*8040*/  SHF.R.U64 R19, R2, UR8, R3.reuse ;  /* 0x0000000802137c19 */ /* 0x100fe20008001203 */
[----:B------:R-:W0:Y:S01]  /*8050*/  F2I.U32.TRUNC.NTZ R12, R12 ;  /* 0x0000000c000c7305 */ /* 0x000e22000020f000 */
[----:B------:R-:W-:Y:S01]  /*8060*/  SHF.R.U32.HI R2, RZ, UR8, R3 ;  /* 0x00000008ff027c19 */ /* 0x000fe20008011603 */
[----:B------:R-:W-:Y:S01]  /*8070*/  ULDC.64 UR6, c[0x0][0x620] ;  /* 0x0001880000067ab9 */ /* 0x000fe20000000a00 */
[----:B------:R-:W-:Y:S01]  /*8080*/  IADD3 R5, P1, RZ, -R19, RZ ;  /* 0x80000013ff057210 */ /* 0x000fe20007f3e0ff */
[----:B------:R-:W3:Y:S01]  /*8090*/  LDC R11, c[0x0][0x610] ;  /* 0x00018400ff0b7b82 */ /* 0x000ee20000000800 */
[----:B-1----:R-:W-:Y:S01]  /*80a0*/  I2FP.F32.U32 R4, UR9 ;  /* 0x0000000900047c45 */ /* 0x002fe20008201000 */
[----:B------:R-:W-:Y:S01]  /*80b0*/  ULDC UR8, c[0x0][0x658] ;  /* 0x0001960000087ab9 */ /* 0x000fe20000000800 */
[----:B------:R-:W-:Y:S01]  /*80c0*/  ULDC UR12, c[0x0][0x648] ;  /* 0x00019200000c7ab9 */ /* 0x000fe20000000800 */
[----:B------:R-:W-:Y:S02]  /*80d0*/  IMAD.X R2, RZ, RZ, ~R2, P1 ;  /* 0x000000ffff027224 */ /* 0x000fe400008e0e02 */
[----:B------:R-:W-:Y:S01]  /*80e0*/  FMUL R6, R4, UR10 ;  /* 0x0000000a04067c20 */ /* 0x000fe20008400000 */
[----:B------:R-:W-:Y:S01]  /*80f0*/  ULDC.64 UR10, c[0x0][0x640] ;  /* 0x00019000000a7ab9 */ /* 0x000fe20000000a00 */
[----:B------:R-:W-:Y:S01]  /*8100*/  IMAD R4, R2, UR6, RZ ;  /* 0x0000000602047c24 */ /* 0x000fe2000f8e02ff */
[----:B------:R-:W-:Y:S01]  /*8110*/  ISETP.NE.U32.AND P1, PT, RZ, UR10, PT ;  /* 0x0000000aff007c0c */ /* 0x000fe2000bf25070 */
[C---:B------:R-:W-:Y:S01]  /*8120*/  IMAD.WIDE.U32 R2, R5.reuse, UR6, R16 ;  /* 0x0000000605027c25 */ /* 0x040fe2000f8e0010 */
[----:B0-----:R-:W-:Y:S01]  /*8130*/  R2UR UR5, R12 ;  /* 0x000000000c0572ca */ /* 0x001fe200000e0000 */
[----:B------:R-:W0:Y:S01]  /*8140*/  F2I.U32.TRUNC.NTZ R6, R6 ;  /* 0x0000000600067305 */ /* 0x000e22000020f000 */
[----:B------:R-:W-:Y:S01]  /*8150*/  ULDC UR6, c[0x0][0x618] ;  /* 0x0001860000067ab9 */ /* 0x000fe20000000800 */
[----:B------:R-:W-:Y:S01]  /*8160*/  IMAD R5, R5, UR7, R4 ;  /* 0x0000000705057c24 */ /* 0x000fe2000f8e0204 */
[----:B------:R-:W-:-:S03]  /*8170*/  ISETP.NE.AND.EX P1, PT, RZ, UR11, PT, P1 ;  /* 0x0000000bff007c0c */ /* 0x000fc6000bf25310 */
[----:B------:R-:W-:-:S05]  /*8180*/  IMAD.IADD R3, R3, 0x1, R5 ;  /* 0x0000000103037824 */ /* 0x000fca00078e0205 */
[--C-:B------:R-:W-:Y:S02]  /*8190*/  SHF.R.U64 R12, R2, UR6, R3.reuse ;  /* 0x00000006020c7c19 */ /* 0x100fe40008001203 */
[----:B------:R-:W-:Y:S01]  /*81a0*/  SHF.R.U32.HI R3, RZ, UR6, R3 ;  /* 0x00000006ff037c19 */ /* 0x000fe20008011603 */
[----:B------:R-:W-:Y:S01]  /*81b0*/  ULDC UR6, c[0x0][0x608] ;  /* 0x0001820000067ab9 */ /* 0x000fe20000000800 */
[----:B0-----:R-:W-:Y:S02]  /*81c0*/  R2UR UR7, R6 ;  /* 0x00000000060772ca */ /* 0x001fe400000e0000 */
[--C-:B------:R-:W-:Y:S02]  /*81d0*/  SHF.R.U64 R14, R12, UR6, R3.reuse ;  /* 0x000000060c0e7c19 */ /* 0x100fe40008001203 */
[----:B------:R-:W-:Y:S01]  /*81e0*/  SHF.R.U32.HI R3, RZ, UR6, R3 ;  /* 0x00000006ff037c19 */ /* 0x000fe20008011603 */
[----:B------:R-:W-:-:S03]  /*81f0*/  UIADD3 UR6, -UR5, URZ, URZ ;  /* 0x0000003f05067290 */ /* 0x000fc6000fffe13f */
[--C-:B------:R-:W-:Y:S01]  /*8200*/  SHF.R.U64 R18, R14, UR8, R3.reuse ;  /* 0x000000080e127c19 */ /* 0x100fe20008001203 */
[----:B------:R-:W-:Y:S01]  /*8210*/  ULDC UR5, c[0x0][0x144] ;  /* 0x0000510000057ab9 */ /* 0x000fe20000000800 */
[----:B------:R-:W-:-:S03]  /*8220*/  SHF.R.U32.HI R3, RZ, UR8, R3 ;  /* 0x00000008ff037c19 */ /* 0x000fc60008011603 */
[----:B------:R-:W-:Y:S01]  /*8230*/  IMAD.MOV.U32 R2, RZ, RZ, R18 ;  /* 0x000000ffff027224 */ /* 0x000fe200078e0012 */
[----:B------:R-:W-:Y:S06]  /*8240*/  @!P1 BRA `(.L_x_177) ;  /* 0x0000000000289947 */ /* 0x000fec0003800000 */
        /* <DEDUP_REMOVED lines=10> */
.L_x_177:
[----:B------:R-:W-:Y:S01]  /*82f0*/  UISETP.NE.AND UP0, UPT, UR45, URZ, UPT ;  /* 0x0000003f2d00728c */ /* 0x000fe2000bf05270 */
[----:B------:R-:W-:Y:S01]  /*8300*/  SHF.R.U64 R3, R2, UR12, R3 ;  /* 0x0000000c02037c19 */ /* 0x000fe20008001203 */
[----:B------:R-:W-:Y:S01]  /*8310*/  UIADD3 UR7, -UR7, URZ, URZ ;  /* 0x0000003f07077290 */ /* 0x000fe2000fffe13f */
[----:B------:R-:W-:Y:S01]  /*8320*/  LOP3.LUT R2, R14, UR22, RZ, 0xc0, !PT ;  /* 0x000000160e027c12 */ /* 0x000fe2000f8ec0ff */
[----:B------:R-:W-:Y:S02]  /*8330*/  UIMAD UR4, UR5, UR6, UR4 ;  /* 0x00000006050472a4 */ /* 0x000fe4000f8e0204 */
[----:B------:R-:W-:Y:S01]  /*8340*/  IMAD.MOV R5, RZ, RZ, -R3 ;  /* 0x000000ffff057224 */ /* 0x000fe200078e0a03 */
[----:B------:R-:W-:Y:S01]  /*8350*/  ULDC UR5, c[0x0][0x148] ;  /* 0x0000520000057ab9 */ /* 0x000fe20000000800 */
[----:B------:R-:W-:Y:S01]  /*8360*/  IMAD R4, R3, UR21, R2 ;  /* 0x0000001503047c24 */ /* 0x000fe2000f8e0202 */
[----:B------:R-:W-:Y:S02]  /*8370*/  LOP3.LUT R3, R12, UR13, RZ, 0xc0, !PT ;  /* 0x0000000d0c037c12 */ /* 0x000fe4000f8ec0ff */
[----:B------:R-:W-:Y:S01]  /*8380*/  @UP0 UIMAD UR4, UR5, UR7, UR9 ;  /* 0x00000007050402a4 */ /* 0x000fe2000f8e0209 */
[----:B------:R-:W-:-:S02]  /*8390*/  PLOP3.LUT P1, PT, PT, PT, UP0, 0x80, 0x0 ;  /* 0x000000000000781c */ /* 0x000fc40003f2f008 */
[----:B------:R-:W-:Y:S02]  /*83a0*/  ULDC UR5, c[0x0][0x638] ;  /* 0x00018e0000057ab9 */ /* 0x000fe40000000800 */
[----:B------:R-:W-:Y:S02]  /*83b0*/  IMAD R2, R5, UR5, R18 ;  /* 0x0000000505027c24 */ /* 0x000fe4000f8e0212 */
[----:B---3--:R-:W-:Y:S01]  /*83c0*/  IMAD R11, R4, R11, UR4 ;  /* 0x00000004040b7e24 */ /* 0x008fe2000f8e020b */
[----:B------:R-:W-:Y:S01]  /*83d0*/  ULDC UR4, c[0x0][0x600] ;  /* 0x0001800000047ab9 */ /* 0x000fe20000000800 */
[----:B------:R-:W-:Y:S02]  /*83e0*/  IMAD.MOV.U32 R4, RZ, RZ, 0x1 ;  /* 0x00000001ff047424 */ /* 0x000fe400078e00ff */
[----:B------:R-:W-:-:S03]  /*83f0*/  IMAD R18, R2, UR4, R3 ;  /* 0x0000000402127c24 */ /* 0x000fc6000f8e0203 */
[----:B------:R-:W-:Y:S02]  /*8400*/  PRMT R3, R4, 0x7610, R3 ;  /* 0x0000761004037816 */ /* 0x000fe40000000003 */
[----:B------:R-:W-:Y:S02]  /*8410*/  SEL R2, R18, R11, !P1 ;  /* 0x0000000b12027207 */ /* 0x000fe40004800000 */
[----:B------:R-:W-:-:S07]  /*8420*/  SEL R18, R11, R18, !P1 ;  /* 0x000000120b127207 */ /* 0x000fce0004800000 */
.L_x_175:
[----:B------:R-:W-:Y:S05]  /*8430*/  BSYNC B1 ;  /* 0x0000000000017941 */ /* 0x000fea0003800000 */
.L_x_174:
[----:B------:R-:W-:-:S13]  /*8440*/  LOP3.LUT P1, RZ, R3, 0xff, RZ, 0xc0, !PT ;  /* 0x000000ff03ff7812 */ /* 0x000fda000782c0ff */
[----:B------:R-:W-:Y:S05]  /*8450*/  @P1 BRA `(.L_x_178) ;  /* 0xfffffff000981947 */ /* 0x000fea000383ffff */
[----:B------:R-:W-:Y:S05]  /*8460*/  BSYNC B0 ;  /* 0x0000000000007941 */ /* 0x000fea0003800000 */
.L_x_166:
[----:B------:R-:W-:-:S03]  /*8470*/  UMOV UR4, 0xffffffff ;  /* 0xffffffff00047882 */ /* 0x000fc60000000000 */
[----:B------:R-:W-:Y:S05]  /*8480*/  BRA.DIV UR4, `(.L_x_179) ;  /* 0x0000000204fc7947 */ /* 0x000fea000b800000 */
[----:B------:R-:W-:-:S13]  /*8490*/  ELECT P6, URZ, PT ;  /* 0x00000000003f782f */ /* 0x000fda00038c0000 */
.L_x_193:
[----:B------:R-:W-:Y:S04]  /*84a0*/  BSSY B0, `(.L_x_180) ;  /* 0x000001a000007945 */ /* 0x000fe80003800000 */
[----:B------:R-:W-:Y:S05]  /*84b0*/  @!P6 BRA `(.L_x_181) ;  /* 0x000000000060e947 */ /* 0x000fea0003800000 */
[----:B------:R-:W-:-:S04]  /*84c0*/  ULOP3.LUT UR4, UR39, 0x2, URZ, 0xfc, !UPT ;  /* 0x0000000227047892 */ /* 0x000fc8000f8efc3f */
[----:B------:R-:W-:-:S06]  /*84d0*/  UISETP.NE.AND UP0, UPT, UR4, 0x3, UPT ;  /* 0x000000030400788c */ /* 0x000fcc000bf05270 */
[----:B------:R-:W-:-:S13]  /*84e0*/  PLOP3.LUT P0, PT, PT, PT, UP0, 0x80, 0x0 ;  /* 0x000000000000781c */ /* 0x000fda0003f0f008 */
[----:B------:R-:W-:Y:S05]  /*84f0*/  @!P0 BRA `(.L_x_182) ;  /* 0x0000000000048947 */ /* 0x000fea0003800000 */
[----:B------:R-:W-:Y:S01]  /*8500*/  BPT.TRAP 0x1 ;  /* 0x000000040000795c */ /* 0x000fe20000300000 */
.L_x_182:
[----:B------:R-:W0:Y:S01]  /*8510*/  S2R R3, SR_CgaCtaId ;  /* 0x0000000000037919 */ /* 0x000e220000008800 */
[----:B------:R-:W-:-:S04]  /*8520*/  MOV R2, 0x400 ;  /* 0x0000040000027802 */ /* 0x000fc80000000f00 */
[----:B0-----:R-:W-:Y:S02]  /*8530*/  LEA R3, R3, R2, 0x18 ;  /* 0x0000000203037211 */ /* 0x001fe400078ec0ff */
[----:B------:R-:W-:-:S03]  /*8540*/  SHF.L.U32 R2, R8, 0x1f, RZ ;  /* 0x0000001f08027819 */ /* 0x000fc600000006ff */
[----:B------:R-:W-:-:S04]  /*8550*/  VIADD R3, R3, 0x10 ;  /* 0x0000001003037836 */ /* 0x000fc80000000000 */
[C---:B------:R-:W-:Y:S02]  /*8560*/  IMAD R7, R0.reuse, 0x8, R3 ;  /* 0x0000000800077824 */ /* 0x040fe400078e0203 */
[----:B------:R-:W-:Y:S02]  /*8570*/  VIADD R0, R0, 0x1 ;  /* 0x0000000100007836 */ /* 0x000fe40000000000 */
[----:B------:R-:W0:Y:S03]  /*8580*/  SYNCS.PHASECHK.TRANS64.TRYWAIT P0, [R7+URZ], R2 ;  /* 0x00000002070075a7 */ /* 0x000e26000800017f */
[----:B------:R-:W-:-:S04]  /*8590*/  ISETP.NE.AND P1, PT, R0, 0x2, PT ;  /* 0x000000020000780c */ /* 0x000fc80003f25270 */
[----:B------:R-:W-:Y:S02]  /*85a0*/  SEL R5, RZ, 0x1, P1 ;  /* 0x00000001ff057807 */ /* 0x000fe40000800000 */
[----:B------:R-:W-:Y:S02]  /*85b0*/  SEL R0, R0, RZ, P1 ;  /* 0x000000ff00007207 */ /* 0x000fe40000800000 */
[----:B------:R-:W-:Y:S01]  /*85c0*/  LOP3.LUT R5, R8, R5, RZ, 0x3c, !PT ;  /* 0x0000000508057212 */ /* 0x000fe200078e3cff */
[----:B0-----:R-:W-:Y:S06]  /*85d0*/  @!P0 BRA `(.L_x_183) ;  /* 0x0000000000c88947 */ /* 0x001fec0003800000 */
.L_x_194:
[----:B------:R-:W-:Y:S01]  /*85e0*/  IMAD R3, R0, 0x8, R3 ;  /* 0x0000000800037824 */ /* 0x000fe200078e0203 */
[----:B------:R-:W-:-:S07]  /*85f0*/  SHF.L.U32 R0, R5, 0x1f, RZ ;  /* 0x0000001f05007819 */ /* 0x000fce00000006ff */
.L_x_184:
[----:B-1----:R1:W3:Y:S02]  /*8600*/  SYNCS.PHASECHK.TRANS64.TRYWAIT P0, [R3+URZ], R0 ;  /* 0x00000000030075a7 */ /* 0x0022e4000800017f */
[----:B---3--:R-:W-:Y:S05]  /*8610*/  @!P0 NANOSLEEP.SYNCS 0x989680 ;  /* 0x009896800000895d */ /* 0x008fea0003900000 */
[----:B------:R-:W3:Y:S02]  /*8620*/  @!P0 SYNCS.PHASECHK.TRANS64 P0, [R3+URZ], R0 ;  /* 0x00000000030085a7 */ /* 0x000ee4000800007f */
[----:B---3--:R-:W-:Y:S05]  /*8630*/  @!P0 BRA `(.L_x_184) ;  /* 0xfffffffc00f08947 */ /* 0x008fea000383ffff */
.L_x_181:
[----:B------:R-:W-:Y:S05]  /*8640*/  BSYNC B0 ;  /* 0x0000000000007941 */ /* 0x000fea0003800000 */
.L_x_180:
[----:B------:R-:W-:Y:S05]  /*8650*/  EXIT ;  /* 0x000000000000794d */ /* 0x000fea0003800000 */
.L_x_18:
[----:B0-----:R0:W1:Y:S02]  /*8660*/  SYNCS.PHASECHK.TRANS64.TRYWAIT P0, [R96+URZ+-0x8], R3 ;  /* 0xfffff803600075a7 */ /* 0x001064000800017f */
[----:B-1----:R-:W-:Y:S05]  /*8670*/  @!P0 NANOSLEEP.SYNCS 0x989680 ;  /* 0x009896800000895d */ /* 0x002fea0003900000 */
[----:B------:R-:W1:Y:S02]  /*8680*/  @!P0 SYNCS.PHASECHK.TRANS64 P0, [R96+URZ+-0x8], R3 ;  /* 0xfffff803600085a7 */ /* 0x000e64000800007f */
[----:B-1----:R-:W-:Y:S05]  /*8690*/  @!P0 BRA `(.L_x_18) ;  /* 0xfffffffc00f08947 */ /* 0x002fea000383ffff */
[----:B------:R-:W-:Y:S05]  /*86a0*/  BRA `(.L_x_185) ;  /* 0xffffff9000507947 */ /* 0x000fea000383ffff */
.L_x_23:
[----:B-1----:R1:W2:Y:S02]  /*86b0*/  SYNCS.PHASECHK.TRANS64.TRYWAIT P1, [R3+URZ], R0 ;  /* 0x00000000030075a7 */ /* 0x0022a4000802017f */
[----:B--2---:R-:W-:Y:S05]  /*86c0*/  @!P1 NANOSLEEP.SYNCS 0x989680 ;  /* 0x009896800000995d */ /* 0x004fea0003900000 */
[----:B------:R-:W2:Y:S02]  /*86d0*/  @!P1 SYNCS.PHASECHK.TRANS64 P1, [R3+URZ], R0 ;  /* 0x00000000030095a7 */ /* 0x000ea4000802007f */
[----:B--2---:R-:W-:Y:S05]  /*86e0*/  @!P1 BRA `(.L_x_23) ;  /* 0xfffffffc00f09947 */ /* 0x004fea000383ffff */
[----:B------:R-:W-:Y:S05]  /*86f0*/  BRA `(.L_x_22) ;  /* 0xffffff9000c87947 */ /* 0x000fea000383ffff */
.L_x_28:
[----:B-1----:R-:W-:-:S04]  /*8700*/  IMAD.U32 R5, RZ, RZ, UR4 ;  /* 0x00000004ff057e24 */ /* 0x002fc8000f8e00ff */
[----:B------:R1:W2:Y:S03]  /*8710*/  SYNCS.PHASECHK.TRANS64.TRYWAIT P1, [R5+URZ], R4 ;  /* 0x00000004050075a7 */ /* 0x0002a6000802017f */
[----:B--2---:R-:W-:Y:S05]  /*8720*/  @!P1 NANOSLEEP.SYNCS 0x989680 ;  /* 0x009896800000995d */ /* 0x004fea0003900000 */
[----:B------:R-:W2:Y:S02]  /*8730*/  @!P1 SYNCS.PHASECHK.TRANS64 P1, [R5+URZ], R4 ;  /* 0x00000004050095a7 */ /* 0x000ea4000802007f */
[----:B--2---:R-:W-:Y:S05]  /*8740*/  @!P1 BRA `(.L_x_28) ;  /* 0xfffffffc00ec9947 */ /* 0x004fea000383ffff */
[----:B------:R-:W-:Y:S05]  /*8750*/  BRA `(.L_x_27) ;  /* 0xffffff9800e87947 */ /* 0x000fea000383ffff */
.L_x_34:
[----:B0-----:R0:W1:Y:S02]  /*8760*/  SYNCS.PHASECHK.TRANS64.TRYWAIT P0, [R96+URZ+0x8], R3 ;  /* 0x00000803600075a7 */ /* 0x001064000800017f */
[----:B-1----:R-:W-:Y:S05]  /*8770*/  @!P0 NANOSLEEP.SYNCS 0x989680 ;  /* 0x009896800000895d */ /* 0x002fea0003900000 */
[----:B------:R-:W1:Y:S02]  /*8780*/  @!P0 SYNCS.PHASECHK.TRANS64 P0, [R96+URZ+0x8], R3 ;  /* 0x00000803600085a7 */ /* 0x000e64000800007f */
[----:B-1----:R-:W-:Y:S05]  /*8790*/  @!P0 BRA `(.L_x_34) ;  /* 0xfffffffc00f08947 */ /* 0x002fea000383ffff */
[----:B------:R-:W-:Y:S05]  /*87a0*/  BRA `(.L_x_186) ;  /* 0xffffffa400547947 */ /* 0x000fea000383ffff */
.L_x_167:
[----:B------:R-:W-:Y:S01]  /*87b0*/  BSSY B1, `(.L_x_187) ;  /* 0x0000006000017945 */ /* 0x000fe20003800000 */
[----:B------:R-:W-:-:S07]  /*87c0*/  IMAD.MOV.U32 R15, RZ, RZ, -0x1 ;  /* 0xffffffffff0f7424 */ /* 0x000fce00078e00ff */
[----:B--2---:R-:W-:Y:S05]  /*87d0*/  WARPSYNC.COLLECTIVE R15, `(.L_x_188) ;  /* 0x000000000f0c7348 */ /* 0x004fea0003c00000 */
[----:B------:R-:W-:Y:S02]  /*87e0*/  ELECT P6, UR62, PT ;  /* 0x00000000003e782f */ /* 0x000fe400038c0000 */
[----:B------:R-:W-:Y:S01]  /*87f0*/  MOV R14, UR62 ;  /* 0x0000003e000e7c02 */ /* 0x000fe20008000f00 */
[----:B--2---:R-:W-:Y:S10]  /*8800*/  ENDCOLLECTIVE ;  /* 0x000000000000791b */ /* 0x004ff40003800000 */
.L_x_188:
[----:B------:R-:W-:Y:S05]  /*8810*/  BSYNC B1 ;  /* 0x0000000000017941 */ /* 0x000fea0003800000 */
.L_x_187:
[----:B------:R-:W-:Y:S05]  /*8820*/  BRA `(.L_x_189) ;  /* 0xffffffec00b07947 */ /* 0x000fea000383ffff */
.L_x_170:
[----:B0-----:R0:W1:Y:S02]  /*8830*/  SYNCS.PHASECHK.TRANS64.TRYWAIT P1, [R12+URZ+0x10], R3 ;  /* 0x000010030c0075a7 */ /* 0x001064000802017f */
[----:B-1----:R-:W-:Y:S05]  /*8840*/  @!P1 NANOSLEEP.SYNCS 0x989680 ;  /* 0x009896800000995d */ /* 0x002fea0003900000 */
[----:B------:R-:W1:Y:S02]  /*8850*/  @!P1 SYNCS.PHASECHK.TRANS64 P1, [R12+URZ+0x10], R3 ;  /* 0x000010030c0095a7 */ /* 0x000e64000802007f */
[----:B-1----:R-:W-:Y:S05]  /*8860*/  @!P1 BRA `(.L_x_170) ;  /* 0xfffffffc00f09947 */ /* 0x002fea000383ffff */
[----:B------:R-:W-:Y:S05]  /*8870*/  BRA `(.L_x_190) ;  /* 0xffffffec00ec7947 */ /* 0x000fea000383ffff */
.L_x_179:
[----:B------:R-:W-:Y:S01]  /*8880*/  BSSY B0, `(.L_x_191) ;  /* 0x0000006000007945 */ /* 0x000fe20003800000 */
[----:B------:R-:W-:-:S07]  /*8890*/  IMAD.MOV.U32 R15, RZ, RZ, -0x1 ;  /* 0xffffffffff0f7424 */ /* 0x000fce00078e00ff */
[----:B--2---:R-:W-:Y:S05]  /*88a0*/  WARPSYNC.COLLECTIVE R15, `(.L_x_192) ;  /* 0x000000000f0c7348 */ /* 0x004fea0003c00000 */
[----:B------:R-:W-:Y:S02]  /*88b0*/  ELECT P6, UR62, PT ;  /* 0x00000000003e782f */ /* 0x000fe400038c0000 */
[----:B------:R-:W-:Y:S01]  /*88c0*/  MOV R14, UR62 ;  /* 0x0000003e000e7c02 */ /* 0x000fe20008000f00 */
[----:B--2---:R-:W-:Y:S10]  /*88d0*/  ENDCOLLECTIVE ;  /* 0x000000000000791b */ /* 0x004ff40003800000 */
.L_x_192:
[----:B------:R-:W-:Y:S05]  /*88e0*/  BSYNC B0 ;  /* 0x0000000000007941 */ /* 0x000fea0003800000 */
.L_x_191:
[----:B------:R-:W-:Y:S05]  /*88f0*/  BRA `(.L_x_193) ;  /* 0xfffffff800e87947 */ /* 0x000fea000383ffff */
.L_x_183:
[----:B0-----:R0:W1:Y:S02]  /*8900*/  SYNCS.PHASECHK.TRANS64.TRYWAIT P0, [R7+URZ], R2 ;  /* 0x00000002070075a7 */ /* 0x001064000800017f */
[----:B-1----:R-:W-:Y:S05]  /*8910*/  @!P0 NANOSLEEP.SYNCS 0x989680 ;  /* 0x009896800000895d */ /* 0x002fea0003900000 */
[----:B------:R-:W1:Y:S02]  /*8920*/  @!P0 SYNCS.PHASECHK.TRANS64 P0, [R7+URZ], R2 ;  /* 0x00000002070085a7 */ /* 0x000e64000800007f */
[----:B-1----:R-:W-:Y:S05]  /*8930*/  @!P0 BRA `(.L_x_183) ;  /* 0xfffffffc00f08947 */ /* 0x002fea000383ffff */
[----:B------:R-:W-:Y:S05]  /*8940*/  BRA `(.L_x_194) ;  /* 0xfffffffc00247947 */ /* 0x000fea000383ffff */
.L_x_195:
[----:B------:R-:W-:-:S00]  /*8950*/  BRA `(.L_x_195) ;  /* 0xfffffffc00fc7947 */ /* 0x000fc0000383ffff */
[----:B------:R-:W-:-:S00]  /*8960*/  NOP ;  /* 0x0000000000007918 */ /* 0x000fc00000000000 */
        /* <DEDUP_REMOVED lines=9> */
.L_x_196:


//--------------------- .nv.global.init           --------------------------
	.section	.nv.global.init,"aw",@progbits
.nv.global.init:
	.type		$str$22,@object
	.size		$str$22,($str$23 - $str$22)
$str$22:
        /*0000*/ 	.byte	0x6b, 0x5f, 0x74, 0x69, 0x6c, 0x65, 0x5f, 0x63, 0x6f, 0x75, 0x6e, 0x74, 0x20, 0x3e, 0x3d, 0x20
        /*0010*/ 	.byte	0x31, 0x00
	.type		$str$23,@object
	.size		$str$23,(__unnamed_1 - $str$23)
$str$23:
        /*0012*/ 	.byte	0x2f, 0x74, 0x6d, 0x70, 0x2f, 0x63, 0x75, 0x74, 0x6c, 0x61, 0x73, 0x73, 0x5f, 0x73, 0x77, 0x65
        /*0022*/ 	.byte	0x65, 0x70, 0x5f, 0x73, 0x72, 0x63, 0x2f, 0x69, 0x6e, 0x63, 0x6c, 0x75, 0x64, 0x65, 0x2f, 0x63
        /*0032*/ 	.byte	0x75, 0x74, 0x6c, 0x61, 0x73, 0x73, 0x2f, 0x67, 0x65, 0x6d, 0x6d, 0x2f, 0x63, 0x6f, 0x6c, 0x6c
        /*0042*/ 	.byte	0x65, 0x63, 0x74, 0x69, 0x76, 0x65, 0x2f, 0x73, 0x6d, 0x39, 0x30, 0x5f, 0x6d, 0x6d, 0x61, 0x5f
        /*0052*/ 	.byte	0x74, 0x6d, 0x61, 0x5f, 0x67, 0x6d, 0x6d, 0x61, 0x5f, 0x73, 0x73, 0x5f, 0x77, 0x61, 0x72, 0x70
        /*0062*/ 	.byte	0x73, 0x70, 0x65, 0x63, 0x69, 0x61, 0x6c, 0x69, 0x7a, 0x65, 0x64, 0x2e, 0x68, 0x70, 0x70, 0x00
	.type		__unnamed_1,@object
	.size		__unnamed_1,(.L_0 - __unnamed_1)
__unnamed_1:
        /*0072*/ 	.byte	0x76, 0x6f, 0x69, 0x64, 0x20, 0x63, 0x75, 0x74, 0x6c, 0x61, 0x73, 0x73, 0x3a, 0x3a, 0x67, 0x65
        /* <DEDUP_REMOVED lines=177> */
        /*0b92*/ 	.byte	0x74, 0x69, 0x74, 0x79, 0x5d, 0x00
.L_0:


//--------------------- .nv.shared._ZN7cutlass13device_kernelINS_4gemm6kernel13GemmUniversalIN4cute5tupleIJiiiiEEENS1_10collective13CollectiveMmaINS1_34MainloopSm90TmaGmmaWarpSpecializedILi2ENS5_IJNS4_1CILi1EEENSA_ILi2EEESB_EEENS1_32KernelTmaWarpSpecializedPingpongEEENS5_IJNSA_ILi64EEENSA_ILi128EEESH_EEENS_10tfloat32_tENS5_IJlSB_lEEESJ_SK_NS4_8TiledMMAINS4_8MMA_AtomIJNS4_4SM904GMMA30MMA_64x128x8_F32TF32TF32_SS_TNILNSO_7ScaleInE1ELSQ_1EEEEEENS4_6LayoutINS5_IJSB_SB_SB_EEENS5_IJNSA_ILi0EEESV_SV_EEEEENS5_IJNS4_10UnderscoreESY_SY_EEEEENS4_23SM90_TMA_LOAD_MULTICASTENS4_14ComposedLayoutINS4_7SwizzleILi3ELi4ELi3EEENS4_18smem_ptr_flag_bitsILi32EEENST_INS5_IJNSA_ILi8EEENSA_ILi32EEEEEENS5_IJS18_SB_EEEEEEEvNS4_8identityENS4_13SM90_TMA_LOADES1C_vS1D_EENS_8epilogue10collective6detail29Sm90TmaWarpSpecializedAdapterINS1H_15DefaultEpilogueISJ_SK_SK_NS1G_6thread17LinearCombinationISJ_Li1EffLNS1L_9ScaleType4KindE0ELNS_15FloatRoundStyleE2ESJ_EENS1_15EpilogueDefaultEEEEEvvEEEEvNT_6ParamsE --------------------------
	.section	.nv.shared._ZN7cutlass13device_kernelINS_4gemm6kernel13GemmUniversalIN4cute5tupleIJiiiiEEENS1_10collective13CollectiveMmaINS1_34MainloopSm90TmaGmmaWarpSpecializedILi2ENS5_IJNS4_1CILi1EEENSA_ILi2EEESB_EEENS1_32KernelTmaWarpSpecializedPingpongEEENS5_IJNSA_ILi64EEENSA_ILi128EEESH_EEENS_10tfloat32_tENS5_IJlSB_lEEESJ_SK_NS4_8TiledMMAINS4_8MMA_AtomIJNS4_4SM904GMMA30MMA_64x128x8_F32TF32TF32_SS_TNILNSO_7ScaleInE1ELSQ_1EEEEEENS4_6LayoutINS5_IJSB_SB_SB_EEENS5_IJNSA_ILi0EEESV_SV_EEEEENS5_IJNS4_10UnderscoreESY_SY_EEEEENS4_23SM90_TMA_LOAD_MULTICASTENS4_14ComposedLayoutINS4_7SwizzleILi3ELi4ELi3EEENS4_18smem_ptr_flag_bitsILi32EEENST_INS5_IJNSA_ILi8EEENSA_ILi32EEEEEENS5_IJS18_SB_EEEEEEEvNS4_8identityENS4_13SM90_TMA_LOADES1C_vS1D_EENS_8epilogue10collective6detail29Sm90TmaWarpSpecializedAdapterINS1H_15DefaultEpilogueISJ_SK_SK_NS1G_6thread17LinearCombinationISJ_Li1EffLNS1L_9ScaleType4KindE0ELNS_15FloatRoundStyleE2ESJ_EENS1_15EpilogueDefaultEEEEEvvEEEEvNT_6ParamsE,"aw",@nobits
	.sectionflags	@""
	.align	16
	.zero		1024


//--------------------- .nv.shared.reserved.0     --------------------------
	.section	.nv.shared.reserved.0,"aw",@nobits
	.weak		__nv_reservedSMEM_offset_0_alias
	.size		__nv_reservedSMEM_offset_0_alias, 0, 0
	.other		__nv_reservedSMEM_offset_0_alias,@"STO_CUDA_RESERVED_SHARED STV_DEFAULT"
__nv_reservedSMEM_offset_0_alias:
	.zero		0


//--------------------- .nv.global                --------------------------
	.section	.nv.global,"aw",@nobits
.nv.global:
	.type		_ZN40_INTERNAL_b4360f7c_4_k_cu_668dd850_297504cute1_E,@object
	.size		_ZN40_INTERNAL_b4360f7c_4_k_cu_668dd850_297504cute1_E,(_ZN40_INTERNAL_b4360f7c_4_k_cu_668dd850_297504cuda3std3__45__cpo6cbeginE - _ZN40_INTERNAL_b4360f7c_4_k_cu_668dd850_297504cute1_E)
_ZN40_INTERNAL_b4360f7c_4_k_cu_668dd850_297504cute1_E:
	.zero		1
	.type		_ZN40_INTERNAL_b4360f7c_4_k_cu_668dd850_297504cuda3std3__45__cpo6cbeginE,@object
	.size		_ZN40_INTERNAL_b4360f7c_4_k_cu_668dd850_297504cuda3std3__45__cpo6cbeginE,(_ZN40_INTERNAL_b4360f7c_4_k_cu_668dd850_297504cuda3std3__48in_placeE - _ZN40_INTERNAL_b4360f7c_4_k_cu_668dd850_297504cuda3std3__45__cpo6cbeginE)
_ZN40_INTERNAL_b4360f7c_4_k_cu_668dd850_297504cuda3std3__45__cpo6cbeginE:
	.zero		1
	.type		_ZN40_INTERNAL_b4360f7c_4_k_cu_668dd850_297504cuda3std3__48in_placeE,@object
	.size		_ZN40_INTERNAL_b4360f7c_4_k_cu_668dd850_297504cuda3std3__48in_placeE,(_ZN40_INTERNAL_b4360f7c_4_k_cu_668dd850_297504cuda3std6ranges3__45__cpo9iter_moveE - _ZN40_INTERNAL_b4360f7c_4_k_cu_668dd850_297504cuda3std3__48in_placeE)
_ZN40_INTERNAL_b4360f7c_4_k_cu_668dd850_297504cuda3std3__48in_placeE:
	.zero		1
	.type		_ZN40_INTERNAL_b4360f7c_4_k_cu_668dd850_297504cuda3std6ranges3__45__cpo9iter_moveE,@object
	.size		_ZN40_INTERNAL_b4360f7c_4_k_cu_668dd850_297504cuda3std6ranges3__45__cpo9iter_moveE,(_ZN40_INTERNAL_b4360f7c_4_k_cu_668dd850_297504cuda3std3__45__cpo5beginE - _ZN40_INTERNAL_b4360f7c_4_k_cu_668dd850_297504cuda3std6ranges3__45__cpo9iter_moveE)
_ZN40_INTERNAL_b4360f7c_4_k_cu_668dd850_297504cuda3std6ranges3__45__cpo9iter_moveE:
	.zero		1
	.type		_ZN40_INTERNAL_b4360f7c_4_k_cu_668dd850_297504cuda3std3__45__cpo5beginE,@object
	.size		_ZN40_INTERNAL_b4360f7c_4_k_cu_668dd850_297504cuda3std3__45__cpo5beginE,(_ZN40_INTERNAL_b4360f7c_4_k_cu_668dd850_297504cuda3std3__442_GLOBAL__N__b4360f7c_4_k_cu_668dd850_297506ignoreE - _ZN40_INTERNAL_b4360f7c_4_k_cu_668dd850_297504cuda3std3__45__cpo5beginE)
_ZN40_INTERNAL_b4360f7c_4_k_cu_668dd850_297504cuda3std3__45__cpo5beginE:
	.zero		1
	.type		_ZN40_INTERNAL_b4360f7c_4_k_cu_668dd850_297504cuda3std3__442_GLOBAL__N__b4360f7c_4_k_cu_668dd850_297506ignoreE,@object
	.size		_ZN40_INTERNAL_b4360f7c_4_k_cu_668dd850_297504cuda3std3__442_GLOBAL__N__b4360f7c_4_k_cu_668dd850_297506ignoreE,(_ZN40_INTERNAL_b4360f7c_4_k_cu_668dd850_297504cute7productE - _ZN40_INTERNAL_b4360f7c_4_k_cu_668dd850_297504cuda3std3__442_GLOBAL__N__b4360f7c_4_k_cu_668dd850_297506ignoreE)
_ZN40_INTERNAL_b4360f7c_4_k_cu_668dd850_297504cuda3std3__442_GLOBAL__N__b4360f7c_4_k_cu_668dd850_297506ignoreE:
	.zero		1
	.type		_ZN40_INTERNAL_b4360f7c_4_k_cu_668dd850_297504cute7productE,@object
	.size		_ZN40_INTERNAL_b4360f7c_4_k_cu_668dd850_297504cute7productE,(_ZN40_INTERNAL_b4360f7c_4_k_cu_668dd850_297504cuda3std3__45__cpo3endE - _ZN40_INTERNAL_b4360f7c_4_k_cu_668dd850_297504cute7productE)
_ZN40_INTERNAL_b4360f7c_4_k_cu_668dd850_297504cute7productE:
	.zero		1
	.type		_ZN40_INTERNAL_b4360f7c_4_k_cu_668dd850_297504cuda3std3__45__cpo3endE,@object
	.size		_ZN40_INTERNAL_b4360f7c_4_k_cu_668dd850_297504cuda3std3__45__cpo3endE,(_ZN40_INTERNAL_b4360f7c_4_k_cu_668dd850_297504cuda3std3__419piecewise_constructE - _ZN40_INTERNAL_b4360f7c_4_k_cu_668dd850_297504cuda3std3__45__cpo3endE)
_ZN40_INTERNAL_b4360f7c_4_k_cu_668dd850_297504cuda3std3__45__cpo3endE:
	.zero		1
	.type		_ZN40_INTERNAL_b4360f7c_4_k_cu_668dd850_297504cuda3std3__419piecewise_constructE,@object
	.size		_ZN40_INTERNAL_b4360f7c_4_k_cu_668dd850_297504cuda3std3__419piecewise_constructE,(_ZN40_INTERNAL_b4360f7c_4_k_cu_668dd850_297504cuda3std3__45__cpo4cendE - _ZN40_INTERNAL_b4360f7c_4_k_cu_668dd850_297504cuda3std3__419piecewise_constructE)
_ZN40_INTERNAL_b4360f7c_4_k_cu_668dd850_297504cuda3std3__419piecewise_constructE:
	.zero		1
	.type		_ZN40_INTERNAL_b4360f7c_4_k_cu_668dd850_297504cuda3std3__45__cpo4cendE,@object
	.size		_ZN40_INTERNAL_b4360f7c_4_k_cu_668dd850_297504cuda3std3__45__cpo4cendE,(_ZN40_INTERNAL_b4360f7c_4_k_cu_668dd850_297504cuda3std6ranges3__45__cpo4swapE - _ZN40_INTERNAL_b4360f7c_4_k_cu_668dd850_297504cuda3std3__45__cpo4cendE)
_ZN40_INTERNAL_b4360f7c_4_k_cu_668dd850_297504cuda3std3__45__cpo4cendE:
	.zero		1
	.type		_ZN40_INTERNAL_b4360f7c_4_k_cu_668dd850_297504cuda3std6ranges3__45__cpo4swapE,@object
	.size		_ZN40_INTERNAL_b4360f7c_4_k_cu_668dd850_297504cuda3std6ranges3__45__cpo4swapE,(.L_8 - _ZN40_INTERNAL_b4360f7c_4_k_cu_668dd850_297504cuda3std6ranges3__45__cpo4swapE)
_ZN40_INTERNAL_b4360f7c_4_k_cu_668dd850_297504cuda3std6ranges3__45__cpo4swapE:
	.zero		1
.L_8:


//--------------------- .nv.constant0._ZN7cutlass13device_kernelINS_4gemm6kernel13GemmUniversalIN4cute5tupleIJiiiiEEENS1_10collective13CollectiveMmaINS1_34MainloopSm90TmaGmmaWarpSpecializedILi2ENS5_IJNS4_1CILi1EEENSA_ILi2EEESB_EEENS1_32KernelTmaWarpSpecializedPingpongEEENS5_IJNSA_ILi64EEENSA_ILi128EEESH_EEENS_10tfloat32_tENS5_IJlSB_lEEESJ_SK_NS4_8TiledMMAINS4_8MMA_AtomIJNS4_4SM904GMMA30MMA_64x128x8_F32TF32TF32_SS_TNILNSO_7ScaleInE1ELSQ_1EEEEEENS4_6LayoutINS5_IJSB_SB_SB_EEENS5_IJNSA_ILi0EEESV_SV_EEEEENS5_IJNS4_10UnderscoreESY_SY_EEEEENS4_23SM90_TMA_LOAD_MULTICASTENS4_14ComposedLayoutINS4_7SwizzleILi3ELi4ELi3EEENS4_18smem_ptr_flag_bitsILi32EEENST_INS5_IJNSA_ILi8EEENSA_ILi32EEEEEENS5_IJS18_SB_EEEEEEEvNS4_8identityENS4_13SM90_TMA_LOADES1C_vS1D_EENS_8epilogue10collective6detail29Sm90TmaWarpSpecializedAdapterINS1H_15DefaultEpilogueISJ_SK_SK_NS1G_6thread17LinearCombinationISJ_Li1EffLNS1L_9ScaleType4KindE0ELNS_15FloatRoundStyleE2ESJ_EENS1_15EpilogueDefaultEEEEEvvEEEEvNT_6ParamsE --------------------------
	.section	.nv.constant0._ZN7cutlass13device_kernelINS_4gemm6kernel13GemmUniversalIN4cute5tupleIJiiiiEEENS1_10collective13CollectiveMmaINS1_34MainloopSm90TmaGmmaWarpSpecializedILi2ENS5_IJNS4_1CILi1EEENSA_ILi2EEESB_EEENS1_32KernelTmaWarpSpecializedPingpongEEENS5_IJNSA_ILi64EEENSA_ILi128EEESH_EEENS_10tfloat32_tENS5_IJlSB_lEEESJ_SK_NS4_8TiledMMAINS4_8MMA_AtomIJNS4_4SM904GMMA30MMA_64x128x8_F32TF32TF32_SS_TNILNSO_7ScaleInE1ELSQ_1EEEEEENS4_6LayoutINS5_IJSB_SB_SB_EEENS5_IJNSA_ILi0EEESV_SV_EEEEENS5_IJNS4_10UnderscoreESY_SY_EEEEENS4_23SM90_TMA_LOAD_MULTICASTENS4_14ComposedLayoutINS4_7SwizzleILi3ELi4ELi3EEENS4_18smem_ptr_flag_bitsILi32EEENST_INS5_IJNSA_ILi8EEENSA_ILi32EEEEEENS5_IJS18_SB_EEEEEEEvNS4_8identityENS4_13SM90_TMA_LOADES1C_vS1D_EENS_8epilogue10collective6detail29Sm90TmaWarpSpecializedAdapterINS1H_15DefaultEpilogueISJ_SK_SK_NS1G_6thread17LinearCombinationISJ_Li1EffLNS1L_9ScaleType4KindE0ELNS_15FloatRoundStyleE2ESJ_EENS1_15EpilogueDefaultEEEEEvvEEEEvNT_6ParamsE,"a",@progbits
	.sectionflags	@""
	.align	4
.nv.constant0._ZN7cutlass13device_kernelINS_4gemm6kernel13GemmUniversalIN4cute5tupleIJiiiiEEENS1_10collective13CollectiveMmaINS1_34MainloopSm90TmaGmmaWarpSpecializedILi2ENS5_IJNS4_1CILi1EEENSA_ILi2EEESB_EEENS1_32KernelTmaWarpSpecializedPingpongEEENS5_IJNSA_ILi64EEENSA_ILi128EEESH_EEENS_10tfloat32_tENS5_IJlSB_lEEESJ_SK_NS4_8TiledMMAINS4_8MMA_AtomIJNS4_4SM904GMMA30MMA_64x128x8_F32TF32TF32_SS_TNILNSO_7ScaleInE1ELSQ_1EEEEEENS4_6LayoutINS5_IJSB_SB_SB_EEENS5_IJNSA_ILi0EEESV_SV_EEEEENS5_IJNS4_10UnderscoreESY_SY_EEEEENS4_23SM90_TMA_LOAD_MULTICASTENS4_14ComposedLayoutINS4_7SwizzleILi3ELi4ELi3EEENS4_18smem_ptr_flag_bitsILi32EEENST_INS5_IJNSA_ILi8EEENSA_ILi32EEEEEENS5_IJS18_SB_EEEEEEEvNS4_8identityENS4_13SM90_TMA_LOADES1C_vS1D_EENS_8epilogue10collective6detail29Sm90TmaWarpSpecializedAdapterINS1H_15DefaultEpilogueISJ_SK_SK_NS1G_6thread17LinearCombinationISJ_Li1EffLNS1L_9ScaleType4KindE0ELNS_15FloatRoundStyleE2ESJ_EENS1_15EpilogueDefaultEEEEEvvEEEEvNT_6ParamsE:
	.zero		1664


//--------------------- SYMBOLS --------------------------

	.type		.nv.reservedSmem.offset0,@object
	.size		.nv.reservedSmem.offset0,0x4
	.type		__assertfail,@function
